	.target	sm_100a

	.elftype	@"ET_EXEC"


//--------------------- .note.nv.tkinfo           --------------------------
	.section	.note.nv.tkinfo,"",@"SHT_NOTE"
	.sectionflags	@"SHF_NOTE_NV_TKINFO"
	.tkinfo
        /*0018*/ 	.word	0x00000002
        /*0030*/ 	.string	""
        /*0030*/ 	.string	"ptxas"
        /*0030*/ 	.string	"Cuda compilation tools, release 13.0, V13.0.88"
        /*0030*/ 	.string	"Build cuda_13.0.r13.0/compiler.36424714_0"
        /*0030*/ 	.string	"-arch sm_100a -m 64 "



//--------------------- .note.nv.cuinfo           --------------------------
	.section	.note.nv.cuinfo,"",@"SHT_NOTE"
	.sectionflags	@"SHF_NOTE_NV_CUINFO"
        /*0018*/ 	.short	0x0002
        /*001a*/ 	.short	0x0064
        /*001c*/ 	.short	0x0082
	.zero		2


//--------------------- .nv.info                  --------------------------
	.section	.nv.info,"",@"SHT_CUDA_INFO"
	.align	4


	//----- nvinfo : EIATTR_REGCOUNT
	.align		4
        /*0000*/ 	.byte	0x04, 0x2f
        /*0002*/ 	.short	(.L_19 - .L_18)
	.align		4
.L_18:
        /*0004*/ 	.word	index@(_ZN7cutlass13device_kernelINS_4conv6kernel13ConvUniversalINS1_16ConvProblemShapeILNS1_8OperatorE2ELi3EEENS1_10collective14CollectiveConvINS1_47MainloopSm100TmaUmmaWarpSpecializedImplicitGemmILS5_2ELi12ELi3ELi1ELi2EN4cute5tupleIJNSA_1CILi1EEESD_SD_EEEEENSB_IJNSC_ILi64EEENSB_IJSG_EEENSB_IJNSC_ILi32EEEEEEEEENS_10tfloat32_tESL_NSA_8TiledMMAINSA_8MMA_AtomIJNSA_17SM100_MMA_TF32_SSISL_SL_fLi64ELi64ELNSA_4UMMA5MajorE1ELSQ_1ELNSP_7ScaleInE0ELSR_0EEEEEENSA_6LayoutISE_NSB_IJNSC_ILi0EEESV_SV_EEEEENSB_IJNSA_10UnderscoreESY_SY_EEEEENS7_6detail27Sm100ImplicitGemmTileTraitsINSA_13SM90_TMA_LOADENSA_14ComposedLayoutINSA_7SwizzleILi2ELi5ELi2EEENSA_18smem_ptr_flag_bitsILi32EEENSU_INSB_IJSI_NSC_ILi4EEEEEENSB_IJSD_SI_EEEEEEEvEENS12_INSA_20SM90_TMA_LOAD_IM2COLES1D_vEEEENS_8epilogue10collective18CollectiveEpilogueINS1I_23Sm100TmaWarpSpecializedILi3ELi2ELi16ELb1ELb0EEEJSK_NSB_IJNSU_ISG_SD_EENSU_ISI_SD_EEEEESL_NSB_IJlNSB_IJSD_lllEEESV_EEESL_S1R_NS1I_6fusion15FusionCallbacksIS1M_NS1S_17LinearCombinationISL_fSL_fLNS_15FloatRoundStyleE2EEESK_S1P_JEEENSA_5SM1004TMEM4LOAD26SM100_TMEM_LOAD_16dp128b8xES13_NS14_INS15_ILi3ELi4ELi3EEES18_NSU_INSB_IJNSC_ILi8EEESI_EEENSB_IJSI_SD_EEEEEEENSA_17SM75_U32x4_LDSM_NENSA_14SM90_TMA_STOREES27_NSA_17SM90_U32x4_STSM_NENSA_39AutoVectorizingCopyWithAssumedAlignmentILi128EEEEEEvvEEEEvNT_6ParamsE)
        /*0008*/ 	.word	0x00000050


	//----- nvinfo : EIATTR_FRAME_SIZE
	.align		4
.L_19:
        /*000c*/ 	.byte	0x04, 0x11
        /*000e*/ 	.short	(.L_21 - .L_20)
	.align		4
.L_20:
        /*0010*/ 	.word	index@($__internal_2_$__cuda_sm10x_tcgen05_guardrail_trap_unallocated_columns_being_dealloced)
        /*0014*/ 	.word	0x00000008


	//----- nvinfo : EIATTR_FRAME_SIZE
	.align		4
.L_21:
        /*0018*/ 	.byte	0x04, 0x11
        /*001a*/ 	.short	(.L_23 - .L_22)
	.align		4
.L_22:
        /*001c*/ 	.word	index@($__internal_1_$__cuda_sm10x_tcgen05_guardrail_trap_phase_invalid_during_alloc)
        /*0020*/ 	.word	0x00000008


	//----- nvinfo : EIATTR_FRAME_SIZE
	.align		4
.L_23:
        /*0024*/ 	.byte	0x04, 0x11
        /*0026*/ 	.short	(.L_25 - .L_24)
	.align		4
.L_24:
        /*0028*/ 	.word	index@($__internal_0_$__cuda_sm10x_tcgen05_guardrail_trap_col_being_dealloced_not_returned_by_alloc)
        /*002c*/ 	.word	0x00000008


	//----- nvinfo : EIATTR_FRAME_SIZE
	.align		4
.L_25:
        /*0030*/ 	.byte	0x04, 0x11
        /*0032*/ 	.short	(.L_27 - .L_26)
	.align		4
.L_26:
        /*0034*/ 	.word	index@(_ZN7cutlass13device_kernelINS_4conv6kernel13ConvUniversalINS1_16ConvProblemShapeILNS1_8OperatorE2ELi3EEENS1_10collective14CollectiveConvINS1_47MainloopSm100TmaUmmaWarpSpecializedImplicitGemmILS5_2ELi12ELi3ELi1ELi2EN4cute5tupleIJNSA_1CILi1EEESD_SD_EEEEENSB_IJNSC_ILi64EEENSB_IJSG_EEENSB_IJNSC_ILi32EEEEEEEEENS_10tfloat32_tESL_NSA_8TiledMMAINSA_8MMA_AtomIJNSA_17SM100_MMA_TF32_SSISL_SL_fLi64ELi64ELNSA_4UMMA5MajorE1ELSQ_1ELNSP_7ScaleInE0ELSR_0EEEEEENSA_6LayoutISE_NSB_IJNSC_ILi0EEESV_SV_EEEEENSB_IJNSA_10UnderscoreESY_SY_EEEEENS7_6detail27Sm100ImplicitGemmTileTraitsINSA_13SM90_TMA_LOADENSA_14ComposedLayoutINSA_7SwizzleILi2ELi5ELi2EEENSA_18smem_ptr_flag_bitsILi32EEENSU_INSB_IJSI_NSC_ILi4EEEEEENSB_IJSD_SI_EEEEEEEvEENS12_INSA_20SM90_TMA_LOAD_IM2COLES1D_vEEEENS_8epilogue10collective18CollectiveEpilogueINS1I_23Sm100TmaWarpSpecializedILi3ELi2ELi16ELb1ELb0EEEJSK_NSB_IJNSU_ISG_SD_EENSU_ISI_SD_EEEEESL_NSB_IJlNSB_IJSD_lllEEESV_EEESL_S1R_NS1I_6fusion15FusionCallbacksIS1M_NS1S_17LinearCombinationISL_fSL_fLNS_15FloatRoundStyleE2EEESK_S1P_JEEENSA_5SM1004TMEM4LOAD26SM100_TMEM_LOAD_16dp128b8xES13_NS14_INS15_ILi3ELi4ELi3EEES18_NSU_INSB_IJNSC_ILi8EEESI_EEENSB_IJSI_SD_EEEEEEENSA_17SM75_U32x4_LDSM_NENSA_14SM90_TMA_STOREES27_NSA_17SM90_U32x4_STSM_NENSA_39AutoVectorizingCopyWithAssumedAlignmentILi128EEEEEEvvEEEEvNT_6ParamsE)
        /*0038*/ 	.word	0x00000008


	//----- nvinfo : EIATTR_MIN_STACK_SIZE
	.align		4
.L_27:
        /*003c*/ 	.byte	0x04, 0x12
        /*003e*/ 	.short	(.L_29 - .L_28)
	.align		4
.L_28:
        /*0040*/ 	.word	index@(_ZN7cutlass13device_kernelINS_4conv6kernel13ConvUniversalINS1_16ConvProblemShapeILNS1_8OperatorE2ELi3EEENS1_10collective14CollectiveConvINS1_47MainloopSm100TmaUmmaWarpSpecializedImplicitGemmILS5_2ELi12ELi3ELi1ELi2EN4cute5tupleIJNSA_1CILi1EEESD_SD_EEEEENSB_IJNSC_ILi64EEENSB_IJSG_EEENSB_IJNSC_ILi32EEEEEEEEENS_10tfloat32_tESL_NSA_8TiledMMAINSA_8MMA_AtomIJNSA_17SM100_MMA_TF32_SSISL_SL_fLi64ELi64ELNSA_4UMMA5MajorE1ELSQ_1ELNSP_7ScaleInE0ELSR_0EEEEEENSA_6LayoutISE_NSB_IJNSC_ILi0EEESV_SV_EEEEENSB_IJNSA_10UnderscoreESY_SY_EEEEENS7_6detail27Sm100ImplicitGemmTileTraitsINSA_13SM90_TMA_LOADENSA_14ComposedLayoutINSA_7SwizzleILi2ELi5ELi2EEENSA_18smem_ptr_flag_bitsILi32EEENSU_INSB_IJSI_NSC_ILi4EEEEEENSB_IJSD_SI_EEEEEEEvEENS12_INSA_20SM90_TMA_LOAD_IM2COLES1D_vEEEENS_8epilogue10collective18CollectiveEpilogueINS1I_23Sm100TmaWarpSpecializedILi3ELi2ELi16ELb1ELb0EEEJSK_NSB_IJNSU_ISG_SD_EENSU_ISI_SD_EEEEESL_NSB_IJlNSB_IJSD_lllEEESV_EEESL_S1R_NS1I_6fusion15FusionCallbacksIS1M_NS1S_17LinearCombinationISL_fSL_fLNS_15FloatRoundStyleE2EEESK_S1P_JEEENSA_5SM1004TMEM4LOAD26SM100_TMEM_LOAD_16dp128b8xES13_NS14_INS15_ILi3ELi4ELi3EEES18_NSU_INSB_IJNSC_ILi8EEESI_EEENSB_IJSI_SD_EEEEEEENSA_17SM75_U32x4_LDSM_NENSA_14SM90_TMA_STOREES27_NSA_17SM90_U32x4_STSM_NENSA_39AutoVectorizingCopyWithAssumedAlignmentILi128EEEEEEvvEEEEvNT_6ParamsE)
        /*0044*/ 	.word	0x00000008
.L_29:


//--------------------- .nv.compat                --------------------------
	.section	.nv.compat,"",@"SHT_CUDA_COMPAT_INFO"
	.align	4
        /*0000*/ 	.byte	0x02, 0x09, 0x01, 0x00, 0x02, 0x02, 0x02, 0x00, 0x02, 0x05, 0x05, 0x00, 0x03, 0x07, 0x01, 0x01
        /*0010*/ 	.byte	0x02, 0x03, 0x01, 0x00, 0x02, 0x06, 0x01, 0x00, 0x04, 0x0b, 0x08, 0x00, 0x09, 0x00, 0x00, 0x00
        /*0020*/ 	.byte	0x00, 0x00, 0x00, 0x00


//--------------------- .nv.info._ZN7cutlass13device_kernelINS_4conv6kernel13ConvUniversalINS1_16ConvProblemShapeILNS1_8OperatorE2ELi3EEENS1_10collective14CollectiveConvINS1_47MainloopSm100TmaUmmaWarpSpecializedImplicitGemmILS5_2ELi12ELi3ELi1ELi2EN4cute5tupleIJNSA_1CILi1EEESD_SD_EEEEENSB_IJNSC_ILi64EEENSB_IJSG_EEENSB_IJNSC_ILi32EEEEEEEEENS_10tfloat32_tESL_NSA_8TiledMMAINSA_8MMA_AtomIJNSA_17SM100_MMA_TF32_SSISL_SL_fLi64ELi64ELNSA_4UMMA5MajorE1ELSQ_1ELNSP_7ScaleInE0ELSR_0EEEEEENSA_6LayoutISE_NSB_IJNSC_ILi0EEESV_SV_EEEEENSB_IJNSA_10UnderscoreESY_SY_EEEEENS7_6detail27Sm100ImplicitGemmTileTraitsINSA_13SM90_TMA_LOADENSA_14ComposedLayoutINSA_7SwizzleILi2ELi5ELi2EEENSA_18smem_ptr_flag_bitsILi32EEENSU_INSB_IJSI_NSC_ILi4EEEEEENSB_IJSD_SI_EEEEEEEvEENS12_INSA_20SM90_TMA_LOAD_IM2COLES1D_vEEEENS_8epilogue10collective18CollectiveEpilogueINS1I_23Sm100TmaWarpSpecializedILi3ELi2ELi16ELb1ELb0EEEJSK_NSB_IJNSU_ISG_SD_EENSU_ISI_SD_EEEEESL_NSB_IJlNSB_IJSD_lllEEESV_EEESL_S1R_NS1I_6fusion15FusionCallbacksIS1M_NS1S_17LinearCombinationISL_fSL_fLNS_15FloatRoundStyleE2EEESK_S1P_JEEENSA_5SM1004TMEM4LOAD26SM100_TMEM_LOAD_16dp128b8xES13_NS14_INS15_ILi3ELi4ELi3EEES18_NSU_INSB_IJNSC_ILi8EEESI_EEENSB_IJSI_SD_EEEEEEENSA_17SM75_U32x4_LDSM_NENSA_14SM90_TMA_STOREES27_NSA_17SM90_U32x4_STSM_NENSA_39AutoVectorizingCopyWithAssumedAlignmentILi128EEEEEEvvEEEEvNT_6ParamsE --------------------------
	.section	.nv.info._ZN7cutlass13device_kernelINS_4conv6kernel13ConvUniversalINS1_16ConvProblemShapeILNS1_8OperatorE2ELi3EEENS1_10collective14CollectiveConvINS1_47MainloopSm100TmaUmmaWarpSpecializedImplicitGemmILS5_2ELi12ELi3ELi1ELi2EN4cute5tupleIJNSA_1CILi1EEESD_SD_EEEEENSB_IJNSC_ILi64EEENSB_IJSG_EEENSB_IJNSC_ILi32EEEEEEEEENS_10tfloat32_tESL_NSA_8TiledMMAINSA_8MMA_AtomIJNSA_17SM100_MMA_TF32_SSISL_SL_fLi64ELi64ELNSA_4UMMA5MajorE1ELSQ_1ELNSP_7ScaleInE0ELSR_0EEEEEENSA_6LayoutISE_NSB_IJNSC_ILi0EEESV_SV_EEEEENSB_IJNSA_10UnderscoreESY_SY_EEEEENS7_6detail27Sm100ImplicitGemmTileTraitsINSA_13SM90_TMA_LOADENSA_14ComposedLayoutINSA_7SwizzleILi2ELi5ELi2EEENSA_18smem_ptr_flag_bitsILi32EEENSU_INSB_IJSI_NSC_ILi4EEEEEENSB_IJSD_SI_EEEEEEEvEENS12_INSA_20SM90_TMA_LOAD_IM2COLES1D_vEEEENS_8epilogue10collective18CollectiveEpilogueINS1I_23Sm100TmaWarpSpecializedILi3ELi2ELi16ELb1ELb0EEEJSK_NSB_IJNSU_ISG_SD_EENSU_ISI_SD_EEEEESL_NSB_IJlNSB_IJSD_lllEEESV_EEESL_S1R_NS1I_6fusion15FusionCallbacksIS1M_NS1S_17LinearCombinationISL_fSL_fLNS_15FloatRoundStyleE2EEESK_S1P_JEEENSA_5SM1004TMEM4LOAD26SM100_TMEM_LOAD_16dp128b8xES13_NS14_INS15_ILi3ELi4ELi3EEES18_NSU_INSB_IJNSC_ILi8EEESI_EEENSB_IJSI_SD_EEEEEEENSA_17SM75_U32x4_LDSM_NENSA_14SM90_TMA_STOREES27_NSA_17SM90_U32x4_STSM_NENSA_39AutoVectorizingCopyWithAssumedAlignmentILi128EEEEEEvvEEEEvNT_6ParamsE,"",@"SHT_CUDA_INFO"
	.sectionflags	@""
	.align	4


	//----- nvinfo : EIATTR_CUDA_API_VERSION
	.align		4
        /*0000*/ 	.byte	0x04, 0x37
        /*0002*/ 	.short	(.L_31 - .L_30)
.L_30:
        /*0004*/ 	.word	0x00000082


	//----- nvinfo : EIATTR_KPARAM_INFO
	.align		4
.L_31:
        /*0008*/ 	.byte	0x04, 0x17
        /*000a*/ 	.short	(.L_33 - .L_32)
.L_32:
        /*000c*/ 	.word	0x00000000
        /*0010*/ 	.short	0x0000
        /*0012*/ 	.short	0x0000
        /*0014*/ 	.byte	0x00, 0xf0, 0x01, 0x24


	//----- nvinfo : EIATTR_AT_ENTRY_FRAGMENTS
	.align		4
.L_33:
        /*0018*/ 	.byte	0x04, 0x4f
        /*001a*/ 	.short	(.L_35 - .L_34)


	//   ....[0]....
.L_34:
        /*001c*/ 	.word	0x00000006


	//----- nvinfo : EIATTR_RESERVED_SMEM_USED
	.align		4
.L_35:
        /*0020*/ 	.byte	0x01, 0x41
	.zero		2


	//----- nvinfo : EIATTR_SPARSE_MMA_MASK
	.align		4
        /*0024*/ 	.byte	0x03, 0x50
        /*0026*/ 	.short	0x0000


	//----- nvinfo : EIATTR_TCGEN05_1CTA_USED
	.align		4
        /*0028*/ 	.byte	0x01, 0x51
	.zero		2


	//----- nvinfo : EIATTR_MAXREG_COUNT
	.align		4
        /*002c*/ 	.byte	0x03, 0x1b
        /*002e*/ 	.short	0x00ff


	//----- nvinfo : EIATTR_NUM_BARRIERS
	.align		4
        /*0030*/ 	.byte	0x02, 0x4c
        /*0032*/ 	.byte	0x07
	.zero		1


	//----- nvinfo : EIATTR_EXTERNS
	.align		4
        /*0034*/ 	.byte	0x04, 0x0f
        /*0036*/ 	.short	(.L_37 - .L_36)


	//   ....[0]....
	.align		4
.L_36:
        /*0038*/ 	.word	index@(__assertfail)


	//----- nvinfo : EIATTR_MERCURY_ISA_VERSION
	.align		4
.L_37:
        /*003c*/ 	.byte	0x03, 0x5f
        /*003e*/ 	.short	0x0101


	//----- nvinfo : EIATTR_INT_WARP_WIDE_INSTR_OFFSETS
	.align		4
        /*0040*/ 	.byte	0x04, 0x31
        /*0042*/ 	.short	(.L_39 - .L_38)


	//   ....[0]....
.L_38:
        /*0044*/ 	.word	0x000047d0


	//   ....[1]....
        /*0048*/ 	.word	0x000047f0


	//   ....[2]....
        /*004c*/ 	.word	0x00004820


	//   ....[3]....
        /*0050*/ 	.word	0x00005a00


	//   ....[4]....
        /*0054*/ 	.word	0x00005af0


	//   ....[5]....
        /*0058*/ 	.word	0x00005c50


	//   ....[6]....
        /*005c*/ 	.word	0x00005d30


	//----- nvinfo : EIATTR_COOP_GROUP_MASK_REGIDS
	.align		4
.L_39:
        /*0060*/ 	.byte	0x04, 0x29
        /*0062*/ 	.short	(.L_41 - .L_40)


	//   ....[0]....
.L_40:
        /*0064*/ 	.word	0xffffffff


	//   ....[1]....
        /*0068*/ 	.word	0xffffffff


	//   ....[2]....
        /*006c*/ 	.word	0xffffffff


	//   ....[3]....
        /*0070*/ 	.word	0xffffffff


	//   ....[4]....
        /*0074*/ 	.word	0xffffffff


	//   ....[5]....
        /*0078*/ 	.word	0xffffffff


	//   ....[6]....
        /*007c*/ 	.word	0xffffffff


	//   ....[7]....
        /*0080*/ 	.word	0xffffffff


	//   ....[8]....
        /*0084*/ 	.word	0xffffffff


	//   ....[9]....
        /*0088*/ 	.word	0xffffffff


	//   ....[10]....
        /*008c*/ 	.word	0xffffffff


	//   ....[11]....
        /*0090*/ 	.word	0xffffffff


	//----- nvinfo : EIATTR_COOP_GROUP_INSTR_OFFSETS
	.align		4
.L_41:
        /*0094*/ 	.byte	0x04, 0x28
        /*0096*/ 	.short	(.L_43 - .L_42)


	//   ....[0]....
.L_42:
        /*0098*/ 	.word	0x00000090


	//   ....[1]....
        /*009c*/ 	.word	0x00000520


	//   ....[2]....
        /*00a0*/ 	.word	0x000007c0


	//   ....[3]....
        /*00a4*/ 	.word	0x00000940


	//   ....[4]....
        /*00a8*/ 	.word	0x00000a40


	//   ....[5]....
        /*00ac*/ 	.word	0x00000b90


	//   ....[6]....
        /*00b0*/ 	.word	0x000029d0


	//   ....[7]....
        /*00b4*/ 	.word	0x00003b20


	//   ....[8]....
        /*00b8*/ 	.word	0x00003d30


	//   ....[9]....
        /*00bc*/ 	.word	0x00003d60


	//   ....[10]....
        /*00c0*/ 	.word	0x000046b0


	//   ....[11]....
        /*00c4*/ 	.word	0x000048f0


	//----- nvinfo : EIATTR_VRC_CTA_INIT_COUNT
	.align		4
.L_43:
        /*00c8*/ 	.byte	0x02, 0x4a
        /*00ca*/ 	.byte	0x80
	.zero		1


	//----- nvinfo : EIATTR_SYSCALL_OFFSETS
	.align		4
        /*00cc*/ 	.byte	0x04, 0x46
        /*00ce*/ 	.short	(.L_45 - .L_44)


	//   ....[0]....
.L_44:
        /*00d0*/ 	.word	0x000070c0


	//   ....[1]....
        /*00d4*/ 	.word	0x000071b0


	//   ....[2]....
        /*00d8*/ 	.word	0x00007a30


	//   ....[3]....
        /*00dc*/ 	.word	0x000084a0


	//----- nvinfo : EIATTR_MBARRIER_INSTR_OFFSETS
	.align		4
.L_45:
        /*00e0*/ 	.byte	0x04, 0x39
        /*00e2*/ 	.short	(.L_47 - .L_46)


	//   ....[0]....
.L_46:
        /*00e4*/ 	.word	0x00000620
        /*00e8*/ 	.word	0x000000ff
        /*00ec*/ 	.word	0x00000000
        /*00f0*/ 	.short	0x0100
        /*00f2*/ 	.byte	0x04
	.zero		1


	//   ....[1]....
        /*00f4*/ 	.word	0x00000630
        /*00f8*/ 	.word	0x000000ff
        /*00fc*/ 	.word	0x00000060
        /*0100*/ 	.short	0x0100
        /*0102*/ 	.byte	0x04
	.zero		1


	//   ....[2]....
        /*0104*/ 	.word	0x00000640
        /*0108*/ 	.word	0x000000ff
        /*010c*/ 	.word	0x00000008
        /*0110*/ 	.short	0x0100
        /*0112*/ 	.byte	0x04
	.zero		1


	//   ....[3]....
        /*0114*/ 	.word	0x00000650
        /*0118*/ 	.word	0x000000ff
        /*011c*/ 	.word	0x00000068
        /*0120*/ 	.short	0x0100
        /*0122*/ 	.byte	0x04
	.zero		1


	//   ....[4]....
        /*0124*/ 	.word	0x00000660
        /*0128*/ 	.word	0x000000ff
        /*012c*/ 	.word	0x00000010
        /*0130*/ 	.short	0x0100
        /*0132*/ 	.byte	0x04
	.zero		1


	//   ....[5]....
        /*0134*/ 	.word	0x00000670
        /*0138*/ 	.word	0x000000ff
        /*013c*/ 	.word	0x00000070
        /*0140*/ 	.short	0x0100
        /*0142*/ 	.byte	0x04
	.zero		1


	//   ....[6]....
        /*0144*/ 	.word	0x00000680
        /*0148*/ 	.word	0x000000ff
        /*014c*/ 	.word	0x00000018
        /*0150*/ 	.short	0x0100
        /*0152*/ 	.byte	0x04
	.zero		1


	//   ....[7]....
        /*0154*/ 	.word	0x00000690
        /*0158*/ 	.word	0x000000ff
        /*015c*/ 	.word	0x00000078
        /*0160*/ 	.short	0x0100
        /*0162*/ 	.byte	0x04
	.zero		1


	//   ....[8]....
        /*0164*/ 	.word	0x000006a0
        /*0168*/ 	.word	0x000000ff
        /*016c*/ 	.word	0x00000020
        /*0170*/ 	.short	0x0100
        /*0172*/ 	.byte	0x04
	.zero		1


	//   ....[9]....
        /*0174*/ 	.word	0x000006b0
        /*0178*/ 	.word	0x000000ff
        /*017c*/ 	.word	0x00000080
        /*0180*/ 	.short	0x0100
        /*0182*/ 	.byte	0x04
	.zero		1


	//   ....[10]....
        /*0184*/ 	.word	0x000006c0
        /*0188*/ 	.word	0x000000ff
        /*018c*/ 	.word	0x00000028
        /*0190*/ 	.short	0x0100
        /*0192*/ 	.byte	0x04
	.zero		1


	//   ....[11]....
        /*0194*/ 	.word	0x000006d0
        /*0198*/ 	.word	0x000000ff
        /*019c*/ 	.word	0x00000088
        /*01a0*/ 	.short	0x0100
        /*01a2*/ 	.byte	0x04
	.zero		1


	//   ....[12]....
        /*01a4*/ 	.word	0x000006e0
        /*01a8*/ 	.word	0x000000ff
        /*01ac*/ 	.word	0x00000030
        /*01b0*/ 	.short	0x0100
        /*01b2*/ 	.byte	0x04
	.zero		1


	//   ....[13]....
        /*01b4*/ 	.word	0x000006f0
        /*01b8*/ 	.word	0x000000ff
        /*01bc*/ 	.word	0x00000090
        /*01c0*/ 	.short	0x0100
        /*01c2*/ 	.byte	0x04
	.zero		1


	//   ....[14]....
        /*01c4*/ 	.word	0x00000700
        /*01c8*/ 	.word	0x000000ff
        /*01cc*/ 	.word	0x00000038
        /*01d0*/ 	.short	0x0100
        /*01d2*/ 	.byte	0x04
	.zero		1


	//   ....[15]....
        /*01d4*/ 	.word	0x00000710
        /*01d8*/ 	.word	0x000000ff
        /*01dc*/ 	.word	0x00000098
        /*01e0*/ 	.short	0x0100
        /*01e2*/ 	.byte	0x04
	.zero		1


	//   ....[16]....
        /*01e4*/ 	.word	0x00000720
        /*01e8*/ 	.word	0x000000ff
        /*01ec*/ 	.word	0x00000040
        /*01f0*/ 	.short	0x0100
        /*01f2*/ 	.byte	0x04
	.zero		1


	//   ....[17]....
        /*01f4*/ 	.word	0x00000730
        /*01f8*/ 	.word	0x000000ff
        /*01fc*/ 	.word	0x000000a0
        /*0200*/ 	.short	0x0100
        /*0202*/ 	.byte	0x04
	.zero		1


	//   ....[18]....
        /*0204*/ 	.word	0x00000740
        /*0208*/ 	.word	0x000000ff
        /*020c*/ 	.word	0x00000048
        /*0210*/ 	.short	0x0100
        /*0212*/ 	.byte	0x04
	.zero		1


	//   ....[19]....
        /*0214*/ 	.word	0x00000750
        /*0218*/ 	.word	0x000000ff
        /*021c*/ 	.word	0x000000a8
        /*0220*/ 	.short	0x0100
        /*0222*/ 	.byte	0x04
	.zero		1


	//   ....[20]....
        /*0224*/ 	.word	0x00000760
        /*0228*/ 	.word	0x000000ff
        /*022c*/ 	.word	0x00000050
        /*0230*/ 	.short	0x0100
        /*0232*/ 	.byte	0x04
	.zero		1


	//   ....[21]....
        /*0234*/ 	.word	0x00000770
        /*0238*/ 	.word	0x000000ff
        /*023c*/ 	.word	0x000000b0
        /*0240*/ 	.short	0x0100
        /*0242*/ 	.byte	0x04
	.zero		1


	//   ....[22]....
        /*0244*/ 	.word	0x00000780
        /*0248*/ 	.word	0x000000ff
        /*024c*/ 	.word	0x00000058
        /*0250*/ 	.short	0x0100
        /*0252*/ 	.byte	0x04
	.zero		1


	//   ....[23]....
        /*0254*/ 	.word	0x00000790
        /*0258*/ 	.word	0x000000ff
        /*025c*/ 	.word	0x000000b8
        /*0260*/ 	.short	0x0100
        /*0262*/ 	.byte	0x04
	.zero		1


	//   ....[24]....
        /*0264*/ 	.word	0x000008d0
        /*0268*/ 	.word	0x000000ff
        /*026c*/ 	.word	0x000000c0
        /*0270*/ 	.short	0x0100
        /*0272*/ 	.byte	0x04
	.zero		1


	//   ....[25]....
        /*0274*/ 	.word	0x000008e0
        /*0278*/ 	.word	0x000000ff
        /*027c*/ 	.word	0x000000d8
        /*0280*/ 	.short	0x0100
        /*0282*/ 	.byte	0x04
	.zero		1


	//   ....[26]....
        /*0284*/ 	.word	0x000008f0
        /*0288*/ 	.word	0x000000ff
        /*028c*/ 	.word	0x000000c8
        /*0290*/ 	.short	0x0100
        /*0292*/ 	.byte	0x04
	.zero		1


	//   ....[27]....
        /*0294*/ 	.word	0x00000900
        /*0298*/ 	.word	0x000000ff
        /*029c*/ 	.word	0x000000e0
        /*02a0*/ 	.short	0x0100
        /*02a2*/ 	.byte	0x04
	.zero		1


	//   ....[28]....
        /*02a4*/ 	.word	0x00000910
        /*02a8*/ 	.word	0x000000ff
        /*02ac*/ 	.word	0x000000d0
        /*02b0*/ 	.short	0x0100
        /*02b2*/ 	.byte	0x04
	.zero		1


	//   ....[29]....
        /*02b4*/ 	.word	0x00000920
        /*02b8*/ 	.word	0x000000ff
        /*02bc*/ 	.word	0x000000e8
        /*02c0*/ 	.short	0x0100
        /*02c2*/ 	.byte	0x04
	.zero		1


	//   ....[30]....
        /*02c4*/ 	.word	0x00000a10
        /*02c8*/ 	.word	0x000000ff
        /*02cc*/ 	.word	0x000000f0
        /*02d0*/ 	.short	0x0100
        /*02d2*/ 	.byte	0x06
	.zero		1


	//   ....[31]....
        /*02d4*/ 	.word	0x00000a20
        /*02d8*/ 	.word	0x000000ff
        /*02dc*/ 	.word	0x000000f8
        /*02e0*/ 	.short	0x0100
        /*02e2*/ 	.byte	0x06
	.zero		1


	//   ....[32]....
        /*02e4*/ 	.word	0x00000b60
        /*02e8*/ 	.word	0x000000ff
        /*02ec*/ 	.word	0x00000100
        /*02f0*/ 	.short	0x0100
        /*02f2*/ 	.byte	0x06
	.zero		1


	//   ....[33]....
        /*02f4*/ 	.word	0x00000b70
        /*02f8*/ 	.word	0x000000ff
        /*02fc*/ 	.word	0x00000108
        /*0300*/ 	.short	0x0100
        /*0302*/ 	.byte	0x06
	.zero		1


	//   ....[34]....
        /*0304*/ 	.word	0x00000cc0
        /*0308*/ 	.word	0x000000ff
        /*030c*/ 	.word	0x00000110
        /*0310*/ 	.short	0x0100
        /*0312*/ 	.byte	0x04
	.zero		1


	//   ....[35]....
        /*0314*/ 	.word	0x00000cd0
        /*0318*/ 	.word	0x000000ff
        /*031c*/ 	.word	0x00000120
        /*0320*/ 	.short	0x0100
        /*0322*/ 	.byte	0x04
	.zero		1


	//   ....[36]....
        /*0324*/ 	.word	0x00000ce0
        /*0328*/ 	.word	0x000000ff
        /*032c*/ 	.word	0x00000118
        /*0330*/ 	.short	0x0100
        /*0332*/ 	.byte	0x04
	.zero		1


	//   ....[37]....
        /*0334*/ 	.word	0x00000cf0
        /*0338*/ 	.word	0x000000ff
        /*033c*/ 	.word	0x00000128
        /*0340*/ 	.short	0x0100
        /*0342*/ 	.byte	0x04
	.zero		1


	//   ....[38]....
        /*0344*/ 	.word	0x00001af0
        /*0348*/ 	.word	0x000000ff
        /*034c*/ 	.word	0x00000060
        /*0350*/ 	.short	0x010a
        /*0352*/ 	.byte	0x08
	.zero		1


	//   ....[39]....
        /*0354*/ 	.word	0x00001e90
        /*0358*/ 	.word	0x000000ff
        /*035c*/ 	.word	0x00000060
        /*0360*/ 	.short	0x010a
        /*0362*/ 	.byte	0x2d
	.zero		1


	//   ....[40]....
        /*0364*/ 	.word	0x00002000
        /*0368*/ 	.word	0x000000ff
        /*036c*/ 	.word	0x00000060
        /*0370*/ 	.short	0x010a
        /*0372*/ 	.byte	0x08
	.zero		1


	//   ....[41]....
        /*0374*/ 	.word	0x00002330
        /*0378*/ 	.word	0x000000ff
        /*037c*/ 	.word	0x000000f8
        /*0380*/ 	.short	0x0101
        /*0382*/ 	.byte	0x30
	.zero		1


	//   ....[42]....
        /*0384*/ 	.word	0x00002360
        /*0388*/ 	.word	0x000000ff
        /*038c*/ 	.word	0x00000060
        /*0390*/ 	.short	0x010a
        /*0392*/ 	.byte	0x04
	.zero		1


	//   ....[43]....
        /*0394*/ 	.word	0x00002540
        /*0398*/ 	.word	0x000000ff
        /*039c*/ 	.word	0x00000060
        /*03a0*/ 	.short	0x010a
        /*03a2*/ 	.byte	0x29
	.zero		1


	//   ....[44]....
        /*03a4*/ 	.word	0x000026b0
        /*03a8*/ 	.word	0x000000ff
        /*03ac*/ 	.word	0x00000060
        /*03b0*/ 	.short	0x010a
        /*03b2*/ 	.byte	0x08
	.zero		1


	//   ....[45]....
        /*03b4*/ 	.word	0x000029e0
        /*03b8*/ 	.word	0x000000ff
        /*03bc*/ 	.word	0x00000100
        /*03c0*/ 	.short	0x010a
        /*03c2*/ 	.byte	0x30
	.zero		1


	//   ....[46]....
        /*03c4*/ 	.word	0x00002aa0
        /*03c8*/ 	.word	0x000000ff
        /*03cc*/ 	.word	0x00000000
        /*03d0*/ 	.short	0x0101
        /*03d2*/ 	.byte	0x04
	.zero		1


	//   ....[47]....
        /*03d4*/ 	.word	0x00003090
        /*03d8*/ 	.word	0x000000ff
        /*03dc*/ 	.word	0x00000000
        /*03e0*/ 	.short	0x010a
        /*03e2*/ 	.byte	0x04
	.zero		1


	//   ....[48]....
        /*03e4*/ 	.word	0x00003130
        /*03e8*/ 	.word	0x000000ff
        /*03ec*/ 	.word	0x00000000
        /*03f0*/ 	.short	0x010a
        /*03f2*/ 	.byte	0x05
	.zero		1


	//   ....[49]....
        /*03f4*/ 	.word	0x000031d0
        /*03f8*/ 	.word	0x000000ff
        /*03fc*/ 	.word	0x00000000
        /*0400*/ 	.short	0x010a
        /*0402*/ 	.byte	0x05
	.zero		1


	//   ....[50]....
        /*0404*/ 	.word	0x00003270
        /*0408*/ 	.word	0x000000ff
        /*040c*/ 	.word	0x00000000
        /*0410*/ 	.short	0x010a
        /*0412*/ 	.byte	0x05
	.zero		1


	//   ....[51]....
        /*0414*/ 	.word	0x00003310
        /*0418*/ 	.word	0x000000ff
        /*041c*/ 	.word	0x00000000
        /*0420*/ 	.short	0x010a
        /*0422*/ 	.byte	0x05
	.zero		1


	//   ....[52]....
        /*0424*/ 	.word	0x000033b0
        /*0428*/ 	.word	0x000000ff
        /*042c*/ 	.word	0x00000000
        /*0430*/ 	.short	0x010a
        /*0432*/ 	.byte	0x05
	.zero		1


	//   ....[53]....
        /*0434*/ 	.word	0x00003450
        /*0438*/ 	.word	0x000000ff
        /*043c*/ 	.word	0x00000000
        /*0440*/ 	.short	0x010a
        /*0442*/ 	.byte	0x05
	.zero		1


	//   ....[54]....
        /*0444*/ 	.word	0x000034f0
        /*0448*/ 	.word	0x000000ff
        /*044c*/ 	.word	0x00000000
        /*0450*/ 	.short	0x010a
        /*0452*/ 	.byte	0x05
	.zero		1


	//   ....[55]....
        /*0454*/ 	.word	0x00003590
        /*0458*/ 	.word	0x000000ff
        /*045c*/ 	.word	0x00000000
        /*0460*/ 	.short	0x010a
        /*0462*/ 	.byte	0x05
	.zero		1


	//   ....[56]....
        /*0464*/ 	.word	0x00003630
        /*0468*/ 	.word	0x000000ff
        /*046c*/ 	.word	0x00000000
        /*0470*/ 	.short	0x010a
        /*0472*/ 	.byte	0x05
	.zero		1


	//   ....[57]....
        /*0474*/ 	.word	0x000036d0
        /*0478*/ 	.word	0x000000ff
        /*047c*/ 	.word	0x00000000
        /*0480*/ 	.short	0x010a
        /*0482*/ 	.byte	0x05
	.zero		1


	//   ....[58]....
        /*0484*/ 	.word	0x00003780
        /*0488*/ 	.word	0x00000000
        /*048c*/ 	.word	0x00000000
        /*0490*/ 	.short	0x010a
        /*0492*/ 	.byte	0xff
	.zero		1


	//   ....[59]....
        /*0494*/ 	.word	0x000038d0
        /*0498*/ 	.word	0x000000ff
        /*049c*/ 	.word	0x00000108
        /*04a0*/ 	.short	0x010a
        /*04a2*/ 	.byte	0x04
	.zero		1


	//   ....[60]....
        /*04a4*/ 	.word	0x00003970
        /*04a8*/ 	.word	0x000000ff
        /*04ac*/ 	.word	0x00000100
        /*04b0*/ 	.short	0x010a
        /*04b2*/ 	.byte	0x04
	.zero		1


	//   ....[61]....
        /*04b4*/ 	.word	0x00003a10
        /*04b8*/ 	.word	0x000000ff
        /*04bc*/ 	.word	0x00000000
        /*04c0*/ 	.short	0x0101
        /*04c2*/ 	.byte	0x05
	.zero		1


	//   ....[62]....
        /*04c4*/ 	.word	0x00003a50
        /*04c8*/ 	.word	0x000000ff
        /*04cc*/ 	.word	0x00000108
        /*04d0*/ 	.short	0x0106
        /*04d2*/ 	.byte	0x04
	.zero		1


	//   ....[63]....
        /*04d4*/ 	.word	0x00003a90
        /*04d8*/ 	.word	0x00000000
        /*04dc*/ 	.word	0x00000108
        /*04e0*/ 	.short	0x010a
        /*04e2*/ 	.byte	0xff
	.zero		1


	//   ....[64]....
        /*04e4*/ 	.word	0x00003ff0
        /*04e8*/ 	.word	0x000000ff
        /*04ec*/ 	.word	0x00000100
        /*04f0*/ 	.short	0x010a
        /*04f2*/ 	.byte	0x15
	.zero		1


	//   ....[65]....
        /*04f4*/ 	.word	0x000040a0
        /*04f8*/ 	.word	0x000000ff
        /*04fc*/ 	.word	0x00000000
        /*0500*/ 	.short	0x0101
        /*0502*/ 	.byte	0x23
	.zero		1


	//   ....[66]....
        /*0504*/ 	.word	0x000040b0
        /*0508*/ 	.word	0x000000ff
        /*050c*/ 	.word	0x00000120
        /*0510*/ 	.short	0x010a
        /*0512*/ 	.byte	0x19
	.zero		1


	//   ....[67]....
        /*0514*/ 	.word	0x00004180
        /*0518*/ 	.word	0x000000ff
        /*051c*/ 	.word	0x00000000
        /*0520*/ 	.short	0x010a
        /*0522*/ 	.byte	0x04
	.zero		1


	//   ....[68]....
        /*0524*/ 	.word	0x000041e0
        /*0528*/ 	.word	0x000000ff
        /*052c*/ 	.word	0x00000000
        /*0530*/ 	.short	0x010a
        /*0532*/ 	.byte	0x11
	.zero		1


	//   ....[69]....
        /*0534*/ 	.word	0x00004330
        /*0538*/ 	.word	0x000000ff
        /*053c*/ 	.word	0x00000000
        /*0540*/ 	.short	0x010a
        /*0542*/ 	.byte	0x04
	.zero		1


	//   ....[70]....
        /*0544*/ 	.word	0x00004600
        /*0548*/ 	.word	0x000000ff
        /*054c*/ 	.word	0x00000000
        /*0550*/ 	.short	0x010a
        /*0552*/ 	.byte	0x04
	.zero		1


	//   ....[71]....
        /*0554*/ 	.word	0x00004690
        /*0558*/ 	.word	0x000000ff
        /*055c*/ 	.word	0x00000000
        /*0560*/ 	.short	0x010a
        /*0562*/ 	.byte	0x04
	.zero		1


	//   ....[72]....
        /*0564*/ 	.word	0x00004df0
        /*0568*/ 	.word	0x000000ff
        /*056c*/ 	.word	0x00000100
        /*0570*/ 	.short	0x010a
        /*0572*/ 	.byte	0x18
	.zero		1


	//   ....[73]....
        /*0574*/ 	.word	0x00004e90
        /*0578*/ 	.word	0x000000ff
        /*057c*/ 	.word	0x00000000
        /*0580*/ 	.short	0x0101
        /*0582*/ 	.byte	0x2a
	.zero		1


	//   ....[74]....
        /*0584*/ 	.word	0x000053c0
        /*0588*/ 	.word	0x000000ff
        /*058c*/ 	.word	0x000000f8
        /*0590*/ 	.short	0x010a
        /*0592*/ 	.byte	0x18
	.zero		1


	//   ....[75]....
        /*0594*/ 	.word	0x000059d0
        /*0598*/ 	.word	0x000000ff
        /*059c*/ 	.word	0x000000d8
        /*05a0*/ 	.short	0x010a
        /*05a2*/ 	.byte	0x05
	.zero		1


	//   ....[76]....
        /*05a4*/ 	.word	0x00005bc0
        /*05a8*/ 	.word	0x000000ff
        /*05ac*/ 	.word	0x000000c0
        /*05b0*/ 	.short	0x010b
        /*05b2*/ 	.byte	0x05
	.zero		1


	//   ....[77]....
        /*05b4*/ 	.word	0x00005bd0
        /*05b8*/ 	.word	0x000000ff
        /*05bc*/ 	.word	0x00000000
        /*05c0*/ 	.short	0x0101
        /*05c2*/ 	.byte	0x07
	.zero		1


	//   ....[78]....
        /*05c4*/ 	.word	0x00005be0
        /*05c8*/ 	.word	0x000000ff
        /*05cc*/ 	.word	0x000000d8
        /*05d0*/ 	.short	0x010a
        /*05d2*/ 	.byte	0x04
	.zero		1


	//   ....[79]....
        /*05d4*/ 	.word	0x00005df0
        /*05d8*/ 	.word	0x000000ff
        /*05dc*/ 	.word	0x000000c0
        /*05e0*/ 	.short	0x010b
        /*05e2*/ 	.byte	0x04
	.zero		1


	//   ....[80]....
        /*05e4*/ 	.word	0x00005e00
        /*05e8*/ 	.word	0x000000ff
        /*05ec*/ 	.word	0x00000000
        /*05f0*/ 	.short	0x0101
        /*05f2*/ 	.byte	0x05
	.zero		1


	//   ....[81]....
        /*05f4*/ 	.word	0x00005e50
        /*05f8*/ 	.word	0x000000ff
        /*05fc*/ 	.word	0x00000000
        /*0600*/ 	.short	0x010a
        /*0602*/ 	.byte	0x04
	.zero		1


	//   ....[82]....
        /*0604*/ 	.word	0x00005f20
        /*0608*/ 	.word	0x00000002
        /*060c*/ 	.word	0x00000000
        /*0610*/ 	.short	0x010a
        /*0612*/ 	.byte	0xff
	.zero		1


	//   ....[83]....
        /*0614*/ 	.word	0x00005f90
        /*0618*/ 	.word	0x00000004
        /*061c*/ 	.word	0x00000000
        /*0620*/ 	.short	0x010a
        /*0622*/ 	.byte	0xff
	.zero		1


	//   ....[84]....
        /*0624*/ 	.word	0x00006360
        /*0628*/ 	.word	0x000000ff
        /*062c*/ 	.word	0x00000100
        /*0630*/ 	.short	0x010a
        /*0632*/ 	.byte	0x32
	.zero		1


	//   ....[85]....
        /*0634*/ 	.word	0x00006420
        /*0638*/ 	.word	0x000000ff
        /*063c*/ 	.word	0x00000000
        /*0640*/ 	.short	0x0101
        /*0642*/ 	.byte	0x04
	.zero		1


	//   ....[86]....
        /*0644*/ 	.word	0x00007610
        /*0648*/ 	.word	0x00000003
        /*064c*/ 	.word	0x000000c0
        /*0650*/ 	.short	0x010a
        /*0652*/ 	.byte	0xff
	.zero		1


	//   ....[87]....
        /*0654*/ 	.word	0x00007640
        /*0658*/ 	.word	0x00000049
        /*065c*/ 	.word	0x00000110
        /*0660*/ 	.short	0x010a
        /*0662*/ 	.byte	0xff
	.zero		1


	//   ....[88]....
        /*0664*/ 	.word	0x000076d0
        /*0668*/ 	.word	0x00000003
        /*066c*/ 	.word	0x000000c0
        /*0670*/ 	.short	0x010a
        /*0672*/ 	.byte	0xff
	.zero		1


	//   ....[89]....
        /*0674*/ 	.word	0x00007910
        /*0678*/ 	.word	0x00000049
        /*067c*/ 	.word	0x00000110
        /*0680*/ 	.short	0x010a
        /*0682*/ 	.byte	0xff
	.zero		1


	//   ....[90]....
        /*0684*/ 	.word	0x000081c0
        /*0688*/ 	.word	0x00000000
        /*068c*/ 	.word	0x00000000
        /*0690*/ 	.short	0x0101
        /*0692*/ 	.byte	0xff
	.zero		1


	//   ....[91]....
        /*0694*/ 	.word	0x000081d0
        /*0698*/ 	.word	0x00000003
        /*069c*/ 	.word	0x000000c0
        /*06a0*/ 	.short	0x010a
        /*06a2*/ 	.byte	0xff
	.zero		1


	//   ....[92]....
        /*06a4*/ 	.word	0x000082a0
        /*06a8*/ 	.word	0x00000003
        /*06ac*/ 	.word	0x000000c0
        /*06b0*/ 	.short	0x010a
        /*06b2*/ 	.byte	0xff
	.zero		1


	//   ....[93]....
        /*06b4*/ 	.word	0x000088b0
        /*06b8*/ 	.word	0x000000ff
        /*06bc*/ 	.word	0x00000000
        /*06c0*/ 	.short	0x0101
        /*06c2*/ 	.byte	0x04
	.zero		1


	//   ....[94]....
        /*06c4*/ 	.word	0x00008cb0
        /*06c8*/ 	.word	0x00000000
        /*06cc*/ 	.word	0x00000000
        /*06d0*/ 	.short	0x0101
        /*06d2*/ 	.byte	0xff
	.zero		1


	//   ....[95]....
        /*06d4*/ 	.word	0x00008f20
        /*06d8*/ 	.word	0x000000ff
        /*06dc*/ 	.word	0x00000000
        /*06e0*/ 	.short	0x0101
        /*06e2*/ 	.byte	0x04
	.zero		1


	//   ....[96]....
        /*06e4*/ 	.word	0x00008f50
        /*06e8*/ 	.word	0x00000000
        /*06ec*/ 	.word	0x00000060
        /*06f0*/ 	.short	0x010a
        /*06f2*/ 	.byte	0xff
	.zero		1


	//   ....[97]....
        /*06f4*/ 	.word	0x00008fb0
        /*06f8*/ 	.word	0x00000000
        /*06fc*/ 	.word	0x00000060
        /*0700*/ 	.short	0x010a
        /*0702*/ 	.byte	0xff
	.zero		1


	//   ....[98]....
        /*0704*/ 	.word	0x00009010
        /*0708*/ 	.word	0x00000000
        /*070c*/ 	.word	0x00000100
        /*0710*/ 	.short	0x010a
        /*0712*/ 	.byte	0xff
	.zero		1


	//   ....[99]....
        /*0714*/ 	.word	0x00009070
        /*0718*/ 	.word	0x00000000
        /*071c*/ 	.word	0x00000000
        /*0720*/ 	.short	0x010a
        /*0722*/ 	.byte	0xff
	.zero		1


	//   ....[100]....
        /*0724*/ 	.word	0x000090d0
        /*0728*/ 	.word	0x00000000
        /*072c*/ 	.word	0x00000000
        /*0730*/ 	.short	0x010a
        /*0732*/ 	.byte	0xff
	.zero		1


	//   ....[101]....
        /*0734*/ 	.word	0x00009130
        /*0738*/ 	.word	0x00000000
        /*073c*/ 	.word	0x00000000
        /*0740*/ 	.short	0x010a
        /*0742*/ 	.byte	0xff
	.zero		1


	//   ....[102]....
        /*0744*/ 	.word	0x00009190
        /*0748*/ 	.word	0x00000000
        /*074c*/ 	.word	0x00000000
        /*0750*/ 	.short	0x010a
        /*0752*/ 	.byte	0xff
	.zero		1


	//   ....[103]....
        /*0754*/ 	.word	0x000091f0
        /*0758*/ 	.word	0x00000000
        /*075c*/ 	.word	0x00000000
        /*0760*/ 	.short	0x010a
        /*0762*/ 	.byte	0xff
	.zero		1


	//   ....[104]....
        /*0764*/ 	.word	0x00009250
        /*0768*/ 	.word	0x00000000
        /*076c*/ 	.word	0x00000000
        /*0770*/ 	.short	0x010a
        /*0772*/ 	.byte	0xff
	.zero		1


	//   ....[105]....
        /*0774*/ 	.word	0x000092b0
        /*0778*/ 	.word	0x00000000
        /*077c*/ 	.word	0x00000000
        /*0780*/ 	.short	0x010a
        /*0782*/ 	.byte	0xff
	.zero		1


	//   ....[106]....
        /*0784*/ 	.word	0x00009310
        /*0788*/ 	.word	0x00000000
        /*078c*/ 	.word	0x00000000
        /*0790*/ 	.short	0x010a
        /*0792*/ 	.byte	0xff
	.zero		1


	//   ....[107]....
        /*0794*/ 	.word	0x00009370
        /*0798*/ 	.word	0x00000000
        /*079c*/ 	.word	0x00000000
        /*07a0*/ 	.short	0x010a
        /*07a2*/ 	.byte	0xff
	.zero		1


	//   ....[108]....
        /*07a4*/ 	.word	0x000093d0
        /*07a8*/ 	.word	0x00000000
        /*07ac*/ 	.word	0x00000000
        /*07b0*/ 	.short	0x010a
        /*07b2*/ 	.byte	0xff
	.zero		1


	//   ....[109]....
        /*07b4*/ 	.word	0x00009430
        /*07b8*/ 	.word	0x00000000
        /*07bc*/ 	.word	0x00000000
        /*07c0*/ 	.short	0x010a
        /*07c2*/ 	.byte	0xff
	.zero		1


	//   ....[110]....
        /*07c4*/ 	.word	0x00009490
        /*07c8*/ 	.word	0x00000004
        /*07cc*/ 	.word	0x00000108
        /*07d0*/ 	.short	0x010a
        /*07d2*/ 	.byte	0xff
	.zero		1


	//   ....[111]....
        /*07d4*/ 	.word	0x000094f0
        /*07d8*/ 	.word	0x00000004
        /*07dc*/ 	.word	0x00000100
        /*07e0*/ 	.short	0x010a
        /*07e2*/ 	.byte	0xff
	.zero		1


	//   ....[112]....
        /*07e4*/ 	.word	0x00009550
        /*07e8*/ 	.word	0x00000000
        /*07ec*/ 	.word	0x00000100
        /*07f0*/ 	.short	0x010a
        /*07f2*/ 	.byte	0xff
	.zero		1


	//   ....[113]....
        /*07f4*/ 	.word	0x000095b0
        /*07f8*/ 	.word	0x00000004
        /*07fc*/ 	.word	0x00000120
        /*0800*/ 	.short	0x010a
        /*0802*/ 	.byte	0xff
	.zero		1


	//   ....[114]....
        /*0804*/ 	.word	0x00009610
        /*0808*/ 	.word	0x00000000
        /*080c*/ 	.word	0x00000000
        /*0810*/ 	.short	0x010a
        /*0812*/ 	.byte	0xff
	.zero		1


	//   ....[115]....
        /*0814*/ 	.word	0x00009670
        /*0818*/ 	.word	0x00000000
        /*081c*/ 	.word	0x00000000
        /*0820*/ 	.short	0x010a
        /*0822*/ 	.byte	0xff
	.zero		1


	//   ....[116]....
        /*0824*/ 	.word	0x000096d0
        /*0828*/ 	.word	0x00000000
        /*082c*/ 	.word	0x00000000
        /*0830*/ 	.short	0x010a
        /*0832*/ 	.byte	0xff
	.zero		1


	//   ....[117]....
        /*0834*/ 	.word	0x00009730
        /*0838*/ 	.word	0x00000000
        /*083c*/ 	.word	0x00000100
        /*0840*/ 	.short	0x010a
        /*0842*/ 	.byte	0xff
	.zero		1


	//   ....[118]....
        /*0844*/ 	.word	0x00009790
        /*0848*/ 	.word	0x00000009
        /*084c*/ 	.word	0x000000f8
        /*0850*/ 	.short	0x010a
        /*0852*/ 	.byte	0xff
	.zero		1


	//   ....[119]....
        /*0854*/ 	.word	0x000097f0
        /*0858*/ 	.word	0x00000000
        /*085c*/ 	.word	0x000000d8
        /*0860*/ 	.short	0x010a
        /*0862*/ 	.byte	0xff
	.zero		1


	//   ....[120]....
        /*0864*/ 	.word	0x00009850
        /*0868*/ 	.word	0x00000000
        /*086c*/ 	.word	0x000000d8
        /*0870*/ 	.short	0x010a
        /*0872*/ 	.byte	0xff
	.zero		1


	//   ....[121]....
        /*0874*/ 	.word	0x000098b0
        /*0878*/ 	.word	0x00000000
        /*087c*/ 	.word	0x00000000
        /*0880*/ 	.short	0x010a
        /*0882*/ 	.byte	0xff
	.zero		1


	//   ....[122]....
        /*0884*/ 	.word	0x00009900
        /*0888*/ 	.word	0x00000002
        /*088c*/ 	.word	0x00000000
        /*0890*/ 	.short	0x010a
        /*0892*/ 	.byte	0xff
	.zero		1


	//   ....[123]....
        /*0894*/ 	.word	0x00009960
        /*0898*/ 	.word	0x00000000
        /*089c*/ 	.word	0x00000100
        /*08a0*/ 	.short	0x010a
        /*08a2*/ 	.byte	0xff
	.zero		1


	//   ....[124]....
        /*08a4*/ 	.word	0x000099b0
        /*08a8*/ 	.word	0x00000003
        /*08ac*/ 	.word	0x000000c0
        /*08b0*/ 	.short	0x010a
        /*08b2*/ 	.byte	0xff
	.zero		1


	//   ....[125]....
        /*08b4*/ 	.word	0x00009a00
        /*08b8*/ 	.word	0x00000049
        /*08bc*/ 	.word	0x00000110
        /*08c0*/ 	.short	0x010a
        /*08c2*/ 	.byte	0xff
	.zero		1


	//   ....[126]....
        /*08c4*/ 	.word	0x00009a50
        /*08c8*/ 	.word	0x00000003
        /*08cc*/ 	.word	0x000000c0
        /*08d0*/ 	.short	0x010a
        /*08d2*/ 	.byte	0xff
	.zero		1


	//----- nvinfo : EIATTR_NUM_MBARRIERS
	.align		4
.L_47:
        /*08d4*/ 	.byte	0x03, 0x38
        /*08d6*/ 	.short	0x0026


	//----- nvinfo : EIATTR_EXIT_INSTR_OFFSETS
	.align		4
        /*08d8*/ 	.byte	0x04, 0x1c
        /*08da*/ 	.short	(.L_49 - .L_48)


	//   ....[0]....
.L_48:
        /*08dc*/ 	.word	0x000037b0


	//   ....[1]....
        /*08e0*/ 	.word	0x00003a60


	//   ....[2]....
        /*08e4*/ 	.word	0x00003ac0


	//   ....[3]....
        /*08e8*/ 	.word	0x00004900


	//   ....[4]....
        /*08ec*/ 	.word	0x00005fc0


	//   ....[5]....
        /*08f0*/ 	.word	0x00006000


	//   ....[6]....
        /*08f4*/ 	.word	0x00008e00


	//   ....[7]....
        /*08f8*/ 	.word	0x00008e80


	//   ....[8]....
        /*08fc*/ 	.word	0x00008eb0


	//   ....[9]....
        /*0900*/ 	.word	0x00008f30


	//----- nvinfo : EIATTR_MAX_THREADS
	.align		4
.L_49:
        /*0904*/ 	.byte	0x04, 0x05
        /*0906*/ 	.short	(.L_51 - .L_50)
.L_50:
        /*0908*/ 	.word	0x00000100
        /*090c*/ 	.word	0x00000001
        /*0910*/ 	.word	0x00000001


	//----- nvinfo : EIATTR_CRS_STACK_SIZE
	.align		4
.L_51:
        /*0914*/ 	.byte	0x04, 0x1e
        /*0916*/ 	.short	(.L_53 - .L_52)
.L_52:
        /*0918*/ 	.word	0x00000000


	//----- nvinfo : EIATTR_CBANK_PARAM_SIZE
	.align		4
.L_53:
        /*091c*/ 	.byte	0x03, 0x19
        /*091e*/ 	.short	0x0900


	//----- nvinfo : EIATTR_PARAM_CBANK
	.align		4
        /*0920*/ 	.byte	0x04, 0x0a
        /*0922*/ 	.short	(.L_55 - .L_54)
	.align		4
.L_54:
        /*0924*/ 	.word	index@(.nv.constant0._ZN7cutlass13device_kernelINS_4conv6kernel13ConvUniversalINS1_16ConvProblemShapeILNS1_8OperatorE2ELi3EEENS1_10collective14CollectiveConvINS1_47MainloopSm100TmaUmmaWarpSpecializedImplicitGemmILS5_2ELi12ELi3ELi1ELi2EN4cute5tupleIJNSA_1CILi1EEESD_SD_EEEEENSB_IJNSC_ILi64EEENSB_IJSG_EEENSB_IJNSC_ILi32EEEEEEEEENS_10tfloat32_tESL_NSA_8TiledMMAINSA_8MMA_AtomIJNSA_17SM100_MMA_TF32_SSISL_SL_fLi64ELi64ELNSA_4UMMA5MajorE1ELSQ_1ELNSP_7ScaleInE0ELSR_0EEEEEENSA_6LayoutISE_NSB_IJNSC_ILi0EEESV_SV_EEEEENSB_IJNSA_10UnderscoreESY_SY_EEEEENS7_6detail27Sm100ImplicitGemmTileTraitsINSA_13SM90_TMA_LOADENSA_14ComposedLayoutINSA_7SwizzleILi2ELi5ELi2EEENSA_18smem_ptr_flag_bitsILi32EEENSU_INSB_IJSI_NSC_ILi4EEEEEENSB_IJSD_SI_EEEEEEEvEENS12_INSA_20SM90_TMA_LOAD_IM2COLES1D_vEEEENS_8epilogue10collective18CollectiveEpilogueINS1I_23Sm100TmaWarpSpecializedILi3ELi2ELi16ELb1ELb0EEEJSK_NSB_IJNSU_ISG_SD_EENSU_ISI_SD_EEEEESL_NSB_IJlNSB_IJSD_lllEEESV_EEESL_S1R_NS1I_6fusion15FusionCallbacksIS1M_NS1S_17LinearCombinationISL_fSL_fLNS_15FloatRoundStyleE2EEESK_S1P_JEEENSA_5SM1004TMEM4LOAD26SM100_TMEM_LOAD_16dp128b8xES13_NS14_INS15_ILi3ELi4ELi3EEES18_NSU_INSB_IJNSC_ILi8EEESI_EEENSB_IJSI_SD_EEEEEEENSA_17SM75_U32x4_LDSM_NENSA_14SM90_TMA_STOREES27_NSA_17SM90_U32x4_STSM_NENSA_39AutoVectorizingCopyWithAssumedAlignmentILi128EEEEEEvvEEEEvNT_6ParamsE)
        /*0928*/ 	.short	0x0380
        /*092a*/ 	.short	0x0900


	//----- nvinfo : EIATTR_SW_WAR
	.align		4
.L_55:
        /*092c*/ 	.byte	0x04, 0x36
        /*092e*/ 	.short	(.L_57 - .L_56)
.L_56:
        /*0930*/ 	.word	0x00000008
.L_57:


//--------------------- .nv.callgraph             --------------------------
	.section	.nv.callgraph,"",@"SHT_CUDA_CALLGRAPH"
	.align	4
	.sectionentsize	8
	.align		4
        /*0000*/ 	.word	0x00000000
	.align		4
        /*0004*/ 	.word	0xffffffff
	.align		4
        /*0008*/ 	.word	index@(_ZN7cutlass13device_kernelINS_4conv6kernel13ConvUniversalINS1_16ConvProblemShapeILNS1_8OperatorE2ELi3EEENS1_10collective14CollectiveConvINS1_47MainloopSm100TmaUmmaWarpSpecializedImplicitGemmILS5_2ELi12ELi3ELi1ELi2EN4cute5tupleIJNSA_1CILi1EEESD_SD_EEEEENSB_IJNSC_ILi64EEENSB_IJSG_EEENSB_IJNSC_ILi32EEEEEEEEENS_10tfloat32_tESL_NSA_8TiledMMAINSA_8MMA_AtomIJNSA_17SM100_MMA_TF32_SSISL_SL_fLi64ELi64ELNSA_4UMMA5MajorE1ELSQ_1ELNSP_7ScaleInE0ELSR_0EEEEEENSA_6LayoutISE_NSB_IJNSC_ILi0EEESV_SV_EEEEENSB_IJNSA_10UnderscoreESY_SY_EEEEENS7_6detail27Sm100ImplicitGemmTileTraitsINSA_13SM90_TMA_LOADENSA_14ComposedLayoutINSA_7SwizzleILi2ELi5ELi2EEENSA_18smem_ptr_flag_bitsILi32EEENSU_INSB_IJSI_NSC_ILi4EEEEEENSB_IJSD_SI_EEEEEEEvEENS12_INSA_20SM90_TMA_LOAD_IM2COLES1D_vEEEENS_8epilogue10collective18CollectiveEpilogueINS1I_23Sm100TmaWarpSpecializedILi3ELi2ELi16ELb1ELb0EEEJSK_NSB_IJNSU_ISG_SD_EENSU_ISI_SD_EEEEESL_NSB_IJlNSB_IJSD_lllEEESV_EEESL_S1R_NS1I_6fusion15FusionCallbacksIS1M_NS1S_17LinearCombinationISL_fSL_fLNS_15FloatRoundStyleE2EEESK_S1P_JEEENSA_5SM1004TMEM4LOAD26SM100_TMEM_LOAD_16dp128b8xES13_NS14_INS15_ILi3ELi4ELi3EEES18_NSU_INSB_IJNSC_ILi8EEESI_EEENSB_IJSI_SD_EEEEEEENSA_17SM75_U32x4_LDSM_NENSA_14SM90_TMA_STOREES27_NSA_17SM90_U32x4_STSM_NENSA_39AutoVectorizingCopyWithAssumedAlignmentILi128EEEEEEvvEEEEvNT_6ParamsE)
	.align		4
        /*000c*/ 	.word	index@(__assertfail)
	.align		4
        /*0010*/ 	.word	0x00000000
	.align		4
        /*0014*/ 	.word	0xfffffffe
	.align		4
        /*0018*/ 	.word	0x00000000
	.align		4
        /*001c*/ 	.word	0xfffffffd
	.align		4
        /*0020*/ 	.word	0x00000000
	.align		4
        /*0024*/ 	.word	0xfffffffc


//--------------------- .nv.constant4             --------------------------
	.section	.nv.constant4,"a",@progbits
	.align	8
	.align		8
.nv.constant4:
        /*0000*/ 	.dword	__assertfail
	.align		8
        /*0008*/ 	.dword	__unnamed_1
	.align		8
        /*0010*/ 	.dword	__unnamed_2
	.align		8
        /*0018*/ 	.dword	_ZN39_INTERNAL_136afd82_4_k_cu_64a06a28_33854cuda3std3__45__cpo5beginE
	.align		8
        /*0020*/ 	.dword	_ZN39_INTERNAL_136afd82_4_k_cu_64a06a28_33854cuda3std3__45__cpo3endE
	.align		8
        /*0028*/ 	.dword	_ZN39_INTERNAL_136afd82_4_k_cu_64a06a28_33854cuda3std3__45__cpo6cbeginE
	.align		8
        /*0030*/ 	.dword	_ZN39_INTERNAL_136afd82_4_k_cu_64a06a28_33854cuda3std3__45__cpo4cendE
	.align		8
        /*0038*/ 	.dword	_ZN39_INTERNAL_136afd82_4_k_cu_64a06a28_33854cuda3std3__441_GLOBAL__N__136afd82_4_k_cu_64a06a28_33856ignoreE
	.align		8
        /*0040*/ 	.dword	_ZN39_INTERNAL_136afd82_4_k_cu_64a06a28_33854cuda3std3__419piecewise_constructE
	.align		8
        /*0048*/ 	.dword	_ZN39_INTERNAL_136afd82_4_k_cu_64a06a28_33854cuda3std3__48in_placeE
	.align		8
        /*0050*/ 	.dword	_ZN39_INTERNAL_136afd82_4_k_cu_64a06a28_33854cuda3std6ranges3__45__cpo4swapE
	.align		8
        /*0058*/ 	.dword	_ZN39_INTERNAL_136afd82_4_k_cu_64a06a28_33854cuda3std6ranges3__45__cpo9iter_moveE
	.align		8
        /*0060*/ 	.dword	_ZN39_INTERNAL_136afd82_4_k_cu_64a06a28_33854cute7productE
	.align		8
        /*0068*/ 	.dword	_ZN39_INTERNAL_136afd82_4_k_cu_64a06a28_33854cute1_E
	.align		8
        /*0070*/ 	.dword	$str$27
	.align		8
        /*0078*/ 	.dword	$str$28
	.align		8
        /*0080*/ 	.dword	$str$29
	.align		8
        /*0088*/ 	.dword	$str$30


//--------------------- .text._ZN7cutlass13device_kernelINS_4conv6kernel13ConvUniversalINS1_16ConvProblemShapeILNS1_8OperatorE2ELi3EEENS1_10collective14CollectiveConvINS1_47MainloopSm100TmaUmmaWarpSpecializedImplicitGemmILS5_2ELi12ELi3ELi1ELi2EN4cute5tupleIJNSA_1CILi1EEESD_SD_EEEEENSB_IJNSC_ILi64EEENSB_IJSG_EEENSB_IJNSC_ILi32EEEEEEEEENS_10tfloat32_tESL_NSA_8TiledMMAINSA_8MMA_AtomIJNSA_17SM100_MMA_TF32_SSISL_SL_fLi64ELi64ELNSA_4UMMA5MajorE1ELSQ_1ELNSP_7ScaleInE0ELSR_0EEEEEENSA_6LayoutISE_NSB_IJNSC_ILi0EEESV_SV_EEEEENSB_IJNSA_10UnderscoreESY_SY_EEEEENS7_6detail27Sm100ImplicitGemmTileTraitsINSA_13SM90_TMA_LOADENSA_14ComposedLayoutINSA_7SwizzleILi2ELi5ELi2EEENSA_18smem_ptr_flag_bitsILi32EEENSU_INSB_IJSI_NSC_ILi4EEEEEENSB_IJSD_SI_EEEEEEEvEENS12_INSA_20SM90_TMA_LOAD_IM2COLES1D_vEEEENS_8epilogue10collective18CollectiveEpilogueINS1I_23Sm100TmaWarpSpecializedILi3ELi2ELi16ELb1ELb0EEEJSK_NSB_IJNSU_ISG_SD_EENSU_ISI_SD_EEEEESL_NSB_IJlNSB_IJSD_lllEEESV_EEESL_S1R_NS1I_6fusion15FusionCallbacksIS1M_NS1S_17LinearCombinationISL_fSL_fLNS_15FloatRoundStyleE2EEESK_S1P_JEEENSA_5SM1004TMEM4LOAD26SM100_TMEM_LOAD_16dp128b8xES13_NS14_INS15_ILi3ELi4ELi3EEES18_NSU_INSB_IJNSC_ILi8EEESI_EEENSB_IJSI_SD_EEEEEEENSA_17SM75_U32x4_LDSM_NENSA_14SM90_TMA_STOREES27_NSA_17SM90_U32x4_STSM_NENSA_39AutoVectorizingCopyWithAssumedAlignmentILi128EEEEEEvvEEEEvNT_6ParamsE --------------------------
	.section	.text._ZN7cutlass13device_kernelINS_4conv6kernel13ConvUniversalINS1_16ConvProblemShapeILNS1_8OperatorE2ELi3EEENS1_10collective14CollectiveConvINS1_47MainloopSm100TmaUmmaWarpSpecializedImplicitGemmILS5_2ELi12ELi3ELi1ELi2EN4cute5tupleIJNSA_1CILi1EEESD_SD_EEEEENSB_IJNSC_ILi64EEENSB_IJSG_EEENSB_IJNSC_ILi32EEEEEEEEENS_10tfloat32_tESL_NSA_8TiledMMAINSA_8MMA_AtomIJNSA_17SM100_MMA_TF32_SSISL_SL_fLi64ELi64ELNSA_4UMMA5MajorE1ELSQ_1ELNSP_7ScaleInE0ELSR_0EEEEEENSA_6LayoutISE_NSB_IJNSC_ILi0EEESV_SV_EEEEENSB_IJNSA_10UnderscoreESY_SY_EEEEENS7_6detail27Sm100ImplicitGemmTileTraitsINSA_13SM90_TMA_LOADENSA_14ComposedLayoutINSA_7SwizzleILi2ELi5ELi2EEENSA_18smem_ptr_flag_bitsILi32EEENSU_INSB_IJSI_NSC_ILi4EEEEEENSB_IJSD_SI_EEEEEEEvEENS12_INSA_20SM90_TMA_LOAD_IM2COLES1D_vEEEENS_8epilogue10collective18CollectiveEpilogueINS1I_23Sm100TmaWarpSpecializedILi3ELi2ELi16ELb1ELb0EEEJSK_NSB_IJNSU_ISG_SD_EENSU_ISI_SD_EEEEESL_NSB_IJlNSB_IJSD_lllEEESV_EEESL_S1R_NS1I_6fusion15FusionCallbacksIS1M_NS1S_17LinearCombinationISL_fSL_fLNS_15FloatRoundStyleE2EEESK_S1P_JEEENSA_5SM1004TMEM4LOAD26SM100_TMEM_LOAD_16dp128b8xES13_NS14_INS15_ILi3ELi4ELi3EEES18_NSU_INSB_IJNSC_ILi8EEESI_EEENSB_IJSI_SD_EEEEEEENSA_17SM75_U32x4_LDSM_NENSA_14SM90_TMA_STOREES27_NSA_17SM90_U32x4_STSM_NENSA_39AutoVectorizingCopyWithAssumedAlignmentILi128EEEEEEvvEEEEvNT_6ParamsE,"ax",@progbits
	.align	128
.text._ZN7cutlass13device_kernelINS_4conv6kernel13ConvUniversalINS1_16ConvProblemShapeILNS1_8OperatorE2ELi3EEENS1_10collective14CollectiveConvINS1_47MainloopSm100TmaUmmaWarpSpecializedImplicitGemmILS5_2ELi12ELi3ELi1ELi2EN4cute5tupleIJNSA_1CILi1EEESD_SD_EEEEENSB_IJNSC_ILi64EEENSB_IJSG_EEENSB_IJNSC_ILi32EEEEEEEEENS_10tfloat32_tESL_NSA_8TiledMMAINSA_8MMA_AtomIJNSA_17SM100_MMA_TF32_SSISL_SL_fLi64ELi64ELNSA_4UMMA5MajorE1ELSQ_1ELNSP_7ScaleInE0ELSR_0EEEEEENSA_6LayoutISE_NSB_IJNSC_ILi0EEESV_SV_EEEEENSB_IJNSA_10UnderscoreESY_SY_EEEEENS7_6detail27Sm100ImplicitGemmTileTraitsINSA_13SM90_TMA_LOADENSA_14ComposedLayoutINSA_7SwizzleILi2ELi5ELi2EEENSA_18smem_ptr_flag_bitsILi32EEENSU_INSB_IJSI_NSC_ILi4EEEEEENSB_IJSD_SI_EEEEEEEvEENS12_INSA_20SM90_TMA_LOAD_IM2COLES1D_vEEEENS_8epilogue10collective18CollectiveEpilogueINS1I_23Sm100TmaWarpSpecializedILi3ELi2ELi16ELb1ELb0EEEJSK_NSB_IJNSU_ISG_SD_EENSU_ISI_SD_EEEEESL_NSB_IJlNSB_IJSD_lllEEESV_EEESL_S1R_NS1I_6fusion15FusionCallbacksIS1M_NS1S_17LinearCombinationISL_fSL_fLNS_15FloatRoundStyleE2EEESK_S1P_JEEENSA_5SM1004TMEM4LOAD26SM100_TMEM_LOAD_16dp128b8xES13_NS14_INS15_ILi3ELi4ELi3EEES18_NSU_INSB_IJNSC_ILi8EEESI_EEENSB_IJSI_SD_EEEEEEENSA_17SM75_U32x4_LDSM_NENSA_14SM90_TMA_STOREES27_NSA_17SM90_U32x4_STSM_NENSA_39AutoVectorizingCopyWithAssumedAlignmentILi128EEEEEEvvEEEEvNT_6ParamsE:
        .type           _ZN7cutlass13device_kernelINS_4conv6kernel13ConvUniversalINS1_16ConvProblemShapeILNS1_8OperatorE2ELi3EEENS1_10collective14CollectiveConvINS1_47MainloopSm100TmaUmmaWarpSpecializedImplicitGemmILS5_2ELi12ELi3ELi1ELi2EN4cute5tupleIJNSA_1CILi1EEESD_SD_EEEEENSB_IJNSC_ILi64EEENSB_IJSG_EEENSB_IJNSC_ILi32EEEEEEEEENS_10tfloat32_tESL_NSA_8TiledMMAINSA_8MMA_AtomIJNSA_17SM100_MMA_TF32_SSISL_SL_fLi64ELi64ELNSA_4UMMA5MajorE1ELSQ_1ELNSP_7ScaleInE0ELSR_0EEEEEENSA_6LayoutISE_NSB_IJNSC_ILi0EEESV_SV_EEEEENSB_IJNSA_10UnderscoreESY_SY_EEEEENS7_6detail27Sm100ImplicitGemmTileTraitsINSA_13SM90_TMA_LOADENSA_14ComposedLayoutINSA_7SwizzleILi2ELi5ELi2EEENSA_18smem_ptr_flag_bitsILi32EEENSU_INSB_IJSI_NSC_ILi4EEEEEENSB_IJSD_SI_EEEEEEEvEENS12_INSA_20SM90_TMA_LOAD_IM2COLES1D_vEEEENS_8epilogue10collective18CollectiveEpilogueINS1I_23Sm100TmaWarpSpecializedILi3ELi2ELi16ELb1ELb0EEEJSK_NSB_IJNSU_ISG_SD_EENSU_ISI_SD_EEEEESL_NSB_IJlNSB_IJSD_lllEEESV_EEESL_S1R_NS1I_6fusion15FusionCallbacksIS1M_NS1S_17LinearCombinationISL_fSL_fLNS_15FloatRoundStyleE2EEESK_S1P_JEEENSA_5SM1004TMEM4LOAD26SM100_TMEM_LOAD_16dp128b8xES13_NS14_INS15_ILi3ELi4ELi3EEES18_NSU_INSB_IJNSC_ILi8EEESI_EEENSB_IJSI_SD_EEEEEEENSA_17SM75_U32x4_LDSM_NENSA_14SM90_TMA_STOREES27_NSA_17SM90_U32x4_STSM_NENSA_39AutoVectorizingCopyWithAssumedAlignmentILi128EEEEEEvvEEEEvNT_6ParamsE,@function
        .size           _ZN7cutlass13device_kernelINS_4conv6kernel13ConvUniversalINS1_16ConvProblemShapeILNS1_8OperatorE2ELi3EEENS1_10collective14CollectiveConvINS1_47MainloopSm100TmaUmmaWarpSpecializedImplicitGemmILS5_2ELi12ELi3ELi1ELi2EN4cute5tupleIJNSA_1CILi1EEESD_SD_EEEEENSB_IJNSC_ILi64EEENSB_IJSG_EEENSB_IJNSC_ILi32EEEEEEEEENS_10tfloat32_tESL_NSA_8TiledMMAINSA_8MMA_AtomIJNSA_17SM100_MMA_TF32_SSISL_SL_fLi64ELi64ELNSA_4UMMA5MajorE1ELSQ_1ELNSP_7ScaleInE0ELSR_0EEEEEENSA_6LayoutISE_NSB_IJNSC_ILi0EEESV_SV_EEEEENSB_IJNSA_10UnderscoreESY_SY_EEEEENS7_6detail27Sm100ImplicitGemmTileTraitsINSA_13SM90_TMA_LOADENSA_14ComposedLayoutINSA_7SwizzleILi2ELi5ELi2EEENSA_18smem_ptr_flag_bitsILi32EEENSU_INSB_IJSI_NSC_ILi4EEEEEENSB_IJSD_SI_EEEEEEEvEENS12_INSA_20SM90_TMA_LOAD_IM2COLES1D_vEEEENS_8epilogue10collective18CollectiveEpilogueINS1I_23Sm100TmaWarpSpecializedILi3ELi2ELi16ELb1ELb0EEEJSK_NSB_IJNSU_ISG_SD_EENSU_ISI_SD_EEEEESL_NSB_IJlNSB_IJSD_lllEEESV_EEESL_S1R_NS1I_6fusion15FusionCallbacksIS1M_NS1S_17LinearCombinationISL_fSL_fLNS_15FloatRoundStyleE2EEESK_S1P_JEEENSA_5SM1004TMEM4LOAD26SM100_TMEM_LOAD_16dp128b8xES13_NS14_INS15_ILi3ELi4ELi3EEES18_NSU_INSB_IJNSC_ILi8EEESI_EEENSB_IJSI_SD_EEEEEEENSA_17SM75_U32x4_LDSM_NENSA_14SM90_TMA_STOREES27_NSA_17SM90_U32x4_STSM_NENSA_39AutoVectorizingCopyWithAssumedAlignmentILi128EEEEEEvvEEEEvNT_6ParamsE,(.L_x_168 - _ZN7cutlass13device_kernelINS_4conv6kernel13ConvUniversalINS1_16ConvProblemShapeILNS1_8OperatorE2ELi3EEENS1_10collective14CollectiveConvINS1_47MainloopSm100TmaUmmaWarpSpecializedImplicitGemmILS5_2ELi12ELi3ELi1ELi2EN4cute5tupleIJNSA_1CILi1EEESD_SD_EEEEENSB_IJNSC_ILi64EEENSB_IJSG_EEENSB_IJNSC_ILi32EEEEEEEEENS_10tfloat32_tESL_NSA_8TiledMMAINSA_8MMA_AtomIJNSA_17SM100_MMA_TF32_SSISL_SL_fLi64ELi64ELNSA_4UMMA5MajorE1ELSQ_1ELNSP_7ScaleInE0ELSR_0EEEEEENSA_6LayoutISE_NSB_IJNSC_ILi0EEESV_SV_EEEEENSB_IJNSA_10UnderscoreESY_SY_EEEEENS7_6detail27Sm100ImplicitGemmTileTraitsINSA_13SM90_TMA_LOADENSA_14ComposedLayoutINSA_7SwizzleILi2ELi5ELi2EEENSA_18smem_ptr_flag_bitsILi32EEENSU_INSB_IJSI_NSC_ILi4EEEEEENSB_IJSD_SI_EEEEEEEvEENS12_INSA_20SM90_TMA_LOAD_IM2COLES1D_vEEEENS_8epilogue10collective18CollectiveEpilogueINS1I_23Sm100TmaWarpSpecializedILi3ELi2ELi16ELb1ELb0EEEJSK_NSB_IJNSU_ISG_SD_EENSU_ISI_SD_EEEEESL_NSB_IJlNSB_IJSD_lllEEESV_EEESL_S1R_NS1I_6fusion15FusionCallbacksIS1M_NS1S_17LinearCombinationISL_fSL_fLNS_15FloatRoundStyleE2EEESK_S1P_JEEENSA_5SM1004TMEM4LOAD26SM100_TMEM_LOAD_16dp128b8xES13_NS14_INS15_ILi3ELi4ELi3EEES18_NSU_INSB_IJNSC_ILi8EEESI_EEENSB_IJSI_SD_EEEEEEENSA_17SM75_U32x4_LDSM_NENSA_14SM90_TMA_STOREES27_NSA_17SM90_U32x4_STSM_NENSA_39AutoVectorizingCopyWithAssumedAlignmentILi128EEEEEEvvEEEEvNT_6ParamsE)
        .other          _ZN7cutlass13device_kernelINS_4conv6kernel13ConvUniversalINS1_16ConvProblemShapeILNS1_8OperatorE2ELi3EEENS1_10collective14CollectiveConvINS1_47MainloopSm100TmaUmmaWarpSpecializedImplicitGemmILS5_2ELi12ELi3ELi1ELi2EN4cute5tupleIJNSA_1CILi1EEESD_SD_EEEEENSB_IJNSC_ILi64EEENSB_IJSG_EEENSB_IJNSC_ILi32EEEEEEEEENS_10tfloat32_tESL_NSA_8TiledMMAINSA_8MMA_AtomIJNSA_17SM100_MMA_TF32_SSISL_SL_fLi64ELi64ELNSA_4UMMA5MajorE1ELSQ_1ELNSP_7ScaleInE0ELSR_0EEEEEENSA_6LayoutISE_NSB_IJNSC_ILi0EEESV_SV_EEEEENSB_IJNSA_10UnderscoreESY_SY_EEEEENS7_6detail27Sm100ImplicitGemmTileTraitsINSA_13SM90_TMA_LOADENSA_14ComposedLayoutINSA_7SwizzleILi2ELi5ELi2EEENSA_18smem_ptr_flag_bitsILi32EEENSU_INSB_IJSI_NSC_ILi4EEEEEENSB_IJSD_SI_EEEEEEEvEENS12_INSA_20SM90_TMA_LOAD_IM2COLES1D_vEEEENS_8epilogue10collective18CollectiveEpilogueINS1I_23Sm100TmaWarpSpecializedILi3ELi2ELi16ELb1ELb0EEEJSK_NSB_IJNSU_ISG_SD_EENSU_ISI_SD_EEEEESL_NSB_IJlNSB_IJSD_lllEEESV_EEESL_S1R_NS1I_6fusion15FusionCallbacksIS1M_NS1S_17LinearCombinationISL_fSL_fLNS_15FloatRoundStyleE2EEESK_S1P_JEEENSA_5SM1004TMEM4LOAD26SM100_TMEM_LOAD_16dp128b8xES13_NS14_INS15_ILi3ELi4ELi3EEES18_NSU_INSB_IJNSC_ILi8EEESI_EEENSB_IJSI_SD_EEEEEEENSA_17SM75_U32x4_LDSM_NENSA_14SM90_TMA_STOREES27_NSA_17SM90_U32x4_STSM_NENSA_39AutoVectorizingCopyWithAssumedAlignmentILi128EEEEEEvvEEEEvNT_6ParamsE,@"STO_CUDA_ENTRY STV_DEFAULT"
_ZN7cutlass13device_kernelINS_4conv6kernel13ConvUniversalINS1_16ConvProblemShapeILNS1_8OperatorE2ELi3EEENS1_10collective14CollectiveConvINS1_47MainloopSm100TmaUmmaWarpSpecializedImplicitGemmILS5_2ELi12ELi3ELi1ELi2EN4cute5tupleIJNSA_1CILi1EEESD_SD_EEEEENSB_IJNSC_ILi64EEENSB_IJSG_EEENSB_IJNSC_ILi32EEEEEEEEENS_10tfloat32_tESL_NSA_8TiledMMAINSA_8MMA_AtomIJNSA_17SM100_MMA_TF32_SSISL_SL_fLi64ELi64ELNSA_4UMMA5MajorE1ELSQ_1ELNSP_7ScaleInE0ELSR_0EEEEEENSA_6LayoutISE_NSB_IJNSC_ILi0EEESV_SV_EEEEENSB_IJNSA_10UnderscoreESY_SY_EEEEENS7_6detail27Sm100ImplicitGemmTileTraitsINSA_13SM90_TMA_LOADENSA_14ComposedLayoutINSA_7SwizzleILi2ELi5ELi2EEENSA_18smem_ptr_flag_bitsILi32EEENSU_INSB_IJSI_NSC_ILi4EEEEEENSB_IJSD_SI_EEEEEEEvEENS12_INSA_20SM90_TMA_LOAD_IM2COLES1D_vEEEENS_8epilogue10collective18CollectiveEpilogueINS1I_23Sm100TmaWarpSpecializedILi3ELi2ELi16ELb1ELb0EEEJSK_NSB_IJNSU_ISG_SD_EENSU_ISI_SD_EEEEESL_NSB_IJlNSB_IJSD_lllEEESV_EEESL_S1R_NS1I_6fusion15FusionCallbacksIS1M_NS1S_17LinearCombinationISL_fSL_fLNS_15FloatRoundStyleE2EEESK_S1P_JEEENSA_5SM1004TMEM4LOAD26SM100_TMEM_LOAD_16dp128b8xES13_NS14_INS15_ILi3ELi4ELi3EEES18_NSU_INSB_IJNSC_ILi8EEESI_EEENSB_IJSI_SD_EEEEEEENSA_17SM75_U32x4_LDSM_NENSA_14SM90_TMA_STOREES27_NSA_17SM90_U32x4_STSM_NENSA_39AutoVectorizingCopyWithAssumedAlignmentILi128EEEEEEvvEEEEvNT_6ParamsE:
[----:B------:R-:W1:Y:S01]  /*0000*/  LDC R1, c[0x0][0x37c] ;  /* 0x0000df00ff017b82 */ /* 0x000e620000000800 */
[----:B------:R-:W2:Y:S07]  /*0010*/  S2R R58, SR_TID.X ;  /* 0x00000000003a7919 */ /* 0x000eae0000002100 */
[----:B------:R-:W3:Y:S01]  /*0020*/  LDC.64 R2, c[0x0][0x990] ;  /* 0x00026400ff027b82 */ /* 0x000ee20000000a00 */
[----:B------:R-:W-:Y:S01]  /*0030*/  ELECT P2, URZ, PT ;  /* 0x0000000000ff782f */ /* 0x000fe20003840000 */
[----:B-1----:R-:W-:Y:S01]  /*0040*/  VIADD R1, R1, 0xfffffff8 ;  /* 0xfffffff801017836 */ /* 0x002fe20000000000 */
[----:B------:R-:W-:-:S02]  /*0050*/  PRMT R59, RZ, 0x7610, R59 ;  /* 0x00007610ff3b7816 */ /* 0x000fc4000000003b */
[----:B---3--:R-:W-:-:S04]  /*0060*/  ISETP.NE.U32.AND P0, PT, R2, RZ, PT ;  /* 0x000000ff0200720c */ /* 0x008fc80003f05070 */
[----:B------:R-:W-:Y:S02]  /*0070*/  ISETP.NE.AND.EX P0, PT, R3, RZ, PT, P0 ;  /* 0x000000ff0300720c */ /* 0x000fe40003f05300 */
[----:B--2---:R-:W-:-:S05]  /*0080*/  SHF.R.U32.HI R60, RZ, 0x5, R58 ;  /* 0x00000005ff3c7819 */ /* 0x004fca000001163a */
[----:B------:R-:W1:Y:S02]  /*0090*/  SHFL.IDX PT, R0, R60, RZ, 0x1f ;  /* 0x00001fff3c007589 */ /* 0x000e6400000e0000 */
[----:B-1----:R-:W-:-:S04]  /*00a0*/  R2UR UR15, R0 ;  /* 0x00000000000f72ca */ /* 0x002fc800000e0000 */
[----:B------:R-:W-:Y:S05]  /*00b0*/  @P0 BRA `(.L_x_0) ;  /* 0x0000000000300947 */ /* 0x000fea0003800000 */
[----:B------:R-:W1:Y:S02]  /*00c0*/  LDCU.64 UR4, c[0x0][0x988] ;  /* 0x00013100ff0477ac */ /* 0x000e640008000a00 */
[----:B-1----:R-:W-:-:S04]  /*00d0*/  UISETP.NE.U32.AND UP0, UPT, UR4, URZ, UPT ;  /* 0x000000ff0400728c */ /* 0x002fc8000bf05070 */
[----:B------:R-:W-:-:S09]  /*00e0*/  UISETP.NE.AND.EX UP0, UPT, UR5, URZ, UPT, UP0 ;  /* 0x000000ff0500728c */ /* 0x000fd2000bf05300 */
[----:B------:R-:W-:Y:S05]  /*00f0*/  BRA.U !UP0, `(.L_x_1) ;  /* 0x0000000108147547 */ /* 0x000fea000b800000 */
[----:B------:R-:W1:Y:S01]  /*0100*/  LDC.64 R26, c[0x0][0x988] ;  /* 0x00026200ff1a7b82 */ /* 0x000e620000000a00 */
[----:B------:R-:W1:Y:S02]  /*0110*/  LDCU.64 UR4, c[0x0][0x358] ;  /* 0x00006b00ff0477ac */ /* 0x000e640008000a00 */
[----:B-1----:R1:W5:Y:S01]  /*0120*/  LDG.E R26, desc[UR4][R26.64] ;  /* 0x000000041a1a7981 */ /* 0x002362000c1e1900 */
[----:B------:R-:W-:Y:S01]  /*0130*/  HFMA2 R59, -RZ, RZ, 0, 5.9604644775390625e-08 ;  /* 0x00000001ff3b7431 */ /* 0x000fe200000001ff */
[----:B------:R-:W-:Y:S05]  /*0140*/  BRA `(.L_x_0) ;  /* 0x00000000000c7947 */ /* 0x000fea0003800000 */
.L_x_1:
[----:B------:R-:W1:Y:S01]  /*0150*/  LDCU UR4, c[0x0][0x980] ;  /* 0x00013000ff0477ac */ /* 0x000e620008000800 */
[----:B------:R-:W-:Y:S01]  /*0160*/  HFMA2 R59, -RZ, RZ, 0, 5.9604644775390625e-08 ;  /* 0x00000001ff3b7431 */ /* 0x000fe200000001ff */
[----:B-1----:R-:W-:-:S07]  /*0170*/  MOV R26, UR4 ;  /* 0x00000004001a7c02 */ /* 0x002fce0008000f00 */
.L_x_0:
[----:B------:R-:W2:Y:S02]  /*0180*/  LDCU.64 UR4, c[0x0][0x9b0] ;  /* 0x00013600ff0477ac */ /* 0x000ea40008000a00 */
[----:B--2---:R-:W-:-:S04]  /*0190*/  UISETP.NE.U32.AND UP0, UPT, UR4, URZ, UPT ;  /* 0x000000ff0400728c */ /* 0x004fc8000bf05070 */
[----:B------:R-:W-:-:S09]  /*01a0*/  UISETP.NE.AND.EX UP0, UPT, UR5, URZ, UPT, UP0 ;  /* 0x000000ff0500728c */ /* 0x000fd2000bf05300 */
[----:B------:R-:W-:Y:S05]  /*01b0*/  BRA.U UP0, `(.L_x_2) ;  /* 0x0000000100287547 */ /* 0x000fea000b800000 */
[----:B------:R-:W2:Y:S02]  /*01c0*/  LDCU.64 UR4, c[0x0][0x9a8] ;  /* 0x00013500ff0477ac */ /* 0x000ea40008000a00 */
[----:B--2---:R-:W-:-:S04]  /*01d0*/  UISETP.NE.U32.AND UP0, UPT, UR4, URZ, UPT ;  /* 0x000000ff0400728c */ /* 0x004fc8000bf05070 */
[----:B------:R-:W-:-:S09]  /*01e0*/  UISETP.NE.AND.EX UP0, UPT, UR5, URZ, UPT, UP0 ;  /* 0x000000ff0500728c */ /* 0x000fd2000bf05300 */
[----:B------:R-:W-:Y:S05]  /*01f0*/  BRA.U !UP0, `(.L_x_3) ;  /* 0x0000000108107547 */ /* 0x000fea000b800000 */
[----:B------:R-:W2:Y:S01]  /*0200*/  LDC.64 R24, c[0x0][0x9a8] ;  /* 0x00026a00ff187b82 */ /* 0x000ea20000000a00 */
[----:B------:R-:W2:Y:S02]  /*0210*/  LDCU.64 UR4, c[0x0][0x358] ;  /* 0x00006b00ff0477ac */ /* 0x000ea40008000a00 */
[----:B--2---:R2:W5:Y:S01]  /*0220*/  LDG.E R24, desc[UR4][R24.64] ;  /* 0x0000000418187981 */ /* 0x004562000c1e1900 */
[----:B------:R-:W-:Y:S05]  /*0230*/  BRA `(.L_x_2) ;  /* 0x0000000000087947 */ /* 0x000fea0003800000 */
.L_x_3:
[----:B------:R-:W2:Y:S02]  /*0240*/  LDCU UR4, c[0x0][0x9a0] ;  /* 0x00013400ff0477ac */ /* 0x000ea40008000800 */
[----:B--2---:R-:W-:Y:S02]  /*0250*/  MOV R24, UR4 ;  /* 0x0000000400187c02 */ /* 0x004fe40008000f00 */
.L_x_2:
[----:B------:R-:W3:Y:S01]  /*0260*/  LDC.64 R4, c[0x0][0x988] ;  /* 0x00026200ff047b82 */ /* 0x000ee20000000a00 */
[----:B------:R-:W-:Y:S01]  /*0270*/  IMAD.U32 R0, RZ, RZ, UR15 ;  /* 0x0000000fff007e24 */ /* 0x000fe2000f8e00ff */
[----:B------:R-:W-:Y:S01]  /*0280*/  ISETP.EQ.U32.AND P4, PT, R2, RZ, PT ;  /* 0x000000ff0200720c */ /* 0x000fe20003f82070 */
[----:B------:R-:W-:Y:S03]  /*0290*/  BSSY.RECONVERGENT B0, `(.L_x_4) ;  /* 0x0000012000007945 */ /* 0x000fe60003800200 */
[----:B------:R-:W-:Y:S02]  /*02a0*/  ISETP.NE.OR P1, PT, R0, 0x1, !P2 ;  /* 0x000000010000780c */ /* 0x000fe40005725670 */
[----:B---3--:R-:W-:-:S04]  /*02b0*/  ISETP.NE.U32.AND P0, PT, R4, RZ, PT ;  /* 0x000000ff0400720c */ /* 0x008fc80003f05070 */
[----:B------:R-:W-:-:S13]  /*02c0*/  ISETP.NE.AND.EX P0, PT, R5, RZ, PT, P0 ;  /* 0x000000ff0500720c */ /* 0x000fda0003f05300 */
[----:B------:R-:W-:Y:S01]  /*02d0*/  VOTEU.ANY UP4, P0 ;  /* 0x0000000000ff7886 */ /* 0x000fe20000080100 */
[----:B------:R-:W-:Y:S02]  /*02e0*/  PLOP3.LUT P3, PT, PT, PT, UP4, 0x80, 0x8 ;  /* 0x000000000008781c */ /* 0x000fe40003f6f048 */
[----:B------:R-:W-:Y:S02]  /*02f0*/  ISETP.NE.OR P0, PT, R0, 0x3, !P2 ;  /* 0x000000030000780c */ /* 0x000fe40005705670 */
[----:B------:R-:W-:-:S04]  /*0300*/  ISETP.EQ.OR.EX P5, PT, R3, RZ, !P3, P4 ;  /* 0x000000ff0300720c */ /* 0x000fc80005fa2740 */
[----:B------:R-:W-:Y:S01]  /*0310*/  P2R R65, PR, RZ, 0x20 ;  /* 0x00000020ff417803 */ /* 0x000fe20000000000 */
[----:B------:R-:W-:Y:S05]  /*0320*/  @P1 BRA `(.L_x_5) ;  /* 0x0000000000201947 */ /* 0x000fea0003800000 */
[----:B------:R-:W3:Y:S02]  /*0330*/  LDCU.64 UR4, c[0x0][0x348] ;  /* 0x00006900ff0477ac */ /* 0x000ee40008000a00 */
[----:B---3--:R-:W-:Y:S02]  /*0340*/  UIADD3 UR6, UP1, UPT, UR4, 0x80, URZ ;  /* 0x0000008004067890 */ /* 0x008fe4000ff3e0ff */
[----:B------:R-:W-:Y:S02]  /*0350*/  UIADD3 UR4, UP0, UPT, UR4, 0x180, URZ ;  /* 0x0000018004047890 */ /* 0x000fe4000ff1e0ff */
[----:B------:R-:W-:Y:S02]  /*0360*/  UIADD3.X UR7, UPT, UPT, URZ, UR5, URZ, UP1, !UPT ;  /* 0x00000005ff077290 */ /* 0x000fe40008ffe4ff */
[----:B------:R-:W-:-:S07]  /*0370*/  UIADD3.X UR5, UPT, UPT, URZ, UR5, URZ, UP0, !UPT ;  /* 0x00000005ff057290 */ /* 0x000fce00087fe4ff */
[----:B------:R3:W-:Y:S02]  /*0380*/  UTMACCTL.PF [UR6] ;  /* 0x00000000060079b9 */ /* 0x0007e40008040000 */
[----:B------:R3:W-:Y:S02]  /*0390*/  UTMACCTL.PF [UR4] ;  /* 0x00000000040079b9 */ /* 0x0007e40008040000 */
[----:B---3--:R-:W-:Y:S01]  /*03a0*/  NOP ;  /* 0x0000000000007918 */ /* 0x008fe20000000000 */
.L_x_5:
[----:B------:R-:W-:Y:S05]  /*03b0*/  BSYNC.RECONVERGENT B0 ;  /* 0x0000000000007941 */ /* 0x000fea0003800200 */
.L_x_4:
[----:B------:R-:W-:Y:S04]  /*03c0*/  BSSY.RECONVERGENT B0, `(.L_x_6) ;  /* 0x000000a000007945 */ /* 0x000fe80003800200 */
        /* <DEDUP_REMOVED lines=9> */
.L_x_7:
[----:B------:R-:W-:Y:S05]  /*0460*/  BSYNC.RECONVERGENT B0 ;  /* 0x0000000000007941 */ /* 0x000fea0003800200 */
.L_x_6:
[----:B------:R-:W-:Y:S01]  /*0470*/  UPLOP3.LUT UP2, UPT, UPT, UPT, UPT, 0x80, 0x8 ;  /* 0x000000000008789c */ /* 0x000fe20003f4f070 */
[----:B------:R-:W-:Y:S10]  /*0480*/  @!P5 BRA `(.L_x_8) ;  /* 0x000000000024d947 */ /* 0x000ff40003800000 */
[----:B------:R-:W-:Y:S01]  /*0490*/  ISETP.NE.U32.AND P1, PT, R2, RZ, PT ;  /* 0x000000ff0200720c */ /* 0x000fe20003f25070 */
[----:B------:R-:W-:Y:S01]  /*04a0*/  USEL UR4, URZ, 0xffffffff, UP4 ;  /* 0xffffffffff047887 */ /* 0x000fe2000a000000 */
[----:B-----5:R-:W-:Y:S02]  /*04b0*/  FSETP.NEU.AND P0, PT, R26, RZ, PT ;  /* 0x000000ff1a00720b */ /* 0x020fe40003f0d000 */
[----:B------:R-:W-:-:S11]  /*04c0*/  ISETP.NE.AND.EX P1, PT, R3, RZ, PT, P1 ;  /* 0x000000ff0300720c */ /* 0x000fd60003f25310 */
[----:B------:R-:W-:Y:S02]  /*04d0*/  VOTEU.ANY UP0, P0 ;  /* 0x0000000000ff7886 */ /* 0x000fe40000000100 */
[----:B------:R-:W-:-:S05]  /*04e0*/  VOTEU.ANY UP1, P1 ;  /* 0x0000000000ff7886 */ /* 0x000fca0000820100 */
[----:B------:R-:W-:-:S04]  /*04f0*/  @!UP1 USEL UR4, URZ, 0xffffffff, UP0 ;  /* 0xffffffffff049887 */ /* 0x000fc80008000000 */
[----:B------:R-:W-:-:S04]  /*0500*/  ULOP3.LUT UR4, UR4, 0x1, URZ, 0xc0, !UPT ;  /* 0x0000000104047892 */ /* 0x000fc8000f8ec0ff */
[----:B------:R-:W-:-:S11]  /*0510*/  UISETP.NE.U32.AND UP2, UPT, UR4, 0x1, UPT ;  /* 0x000000010400788c */ /* 0x000fd6000bf45070 */
.L_x_8:
[----:B------:R-:W3:Y:S01]  /*0520*/  SHFL.IDX PT, R2, R60, RZ, 0x1f ;  /* 0x00001fff3c027589 */ /* 0x000ee200000e0000 */
[----:B------:R-:W-:-:S04]  /*0530*/  UISETP.NE.AND UP0, UPT, UR15, 0x2, UPT ;  /* 0x000000020f00788c */ /* 0x000fc8000bf05270 */
[----:B------:R-:W-:Y:S01]  /*0540*/  USEL UR47, URZ, 0x1, UP0 ;  /* 0x00000001ff2f7887 */ /* 0x000fe20008000000 */
[----:B---3--:R-:W-:-:S13]  /*0550*/  ISETP.NE.AND P0, PT, R2, RZ, PT ;  /* 0x000000ff0200720c */ /* 0x008fda0003f05270 */
[----:B------:R-:W-:Y:S05]  /*0560*/  @P0 BRA `(.L_x_9) ;  /* 0x0000000000940947 */ /* 0x000fea0003800000 */
[----:B------:R-:W-:Y:S01]  /*0570*/  ELECT P0, URZ, PT ;  /* 0x0000000000ff782f */ /* 0x000fe20003800000 */
[----:B------:R-:W-:-:S12]  /*0580*/  BSSY.RECONVERGENT B0, `(.L_x_9) ;  /* 0x0000023000007945 */ /* 0x000fd80003800200 */
[----:B------:R-:W-:Y:S05]  /*0590*/  @!P0 BRA `(.L_x_10) ;  /* 0x0000000000848947 */ /* 0x000fea0003800000 */
[----:B------:R-:W3:Y:S01]  /*05a0*/  S2UR UR4, SR_CgaCtaId ;  /* 0x00000000000479c3 */ /* 0x000ee20000008800 */
[----:B------:R-:W-:Y:S01]  /*05b0*/  UMOV UR5, 0x400 ;  /* 0x0000040000057882 */ /* 0x000fe20000000000 */
[----:B------:R-:W-:Y:S02]  /*05c0*/  UMOV UR6, 0x1 ;  /* 0x0000000100067882 */ /* 0x000fe40000000000 */
[----:B------:R-:W-:-:S04]  /*05d0*/  UIADD3 UR6, UPT, UPT, -UR6, 0x100000, URZ ;  /* 0x0010000006067890 */ /* 0x000fc8000fffe1ff */
[----:B------:R-:W-:Y:S02]  /*05e0*/  USHF.L.U32 UR7, UR6, 0xb, URZ ;  /* 0x0000000b06077899 */ /* 0x000fe400080006ff */
[----:B------:R-:W-:Y:S02]  /*05f0*/  USHF.L.U32 UR6, UR6, 0x1, URZ ;  /* 0x0000000106067899 */ /* 0x000fe400080006ff */
[----:B---3--:R-:W-:Y:S01]  /*0600*/  ULEA UR4, UR4, UR5, 0x18 ;  /* 0x0000000504047291 */ /* 0x008fe2000f8ec0ff */
[----:B------:R-:W3:Y:S11]  /*0610*/  FENCE.VIEW.ASYNC.S ;  /* 0x00000000000073c6 */ /* 0x000ef60000000000 */
[----:B---3--:R3:W4:Y:S01]  /*0620*/  SYNCS.EXCH.64 URZ, [UR4], UR6 ;  /* 0x0000000604ff75b2 */ /* 0x0087220008000100 */
[----:B------:R3:W1:Y:S01]  /*0630*/  SYNCS.EXCH.64 URZ, [UR4+0x60], UR6 ;  /* 0x0000600604ff75b2 */ /* 0x0006620008000100 */
        /* <DEDUP_REMOVED lines=21> */
[----:B------:R3:W1:Y:S02]  /*0790*/  SYNCS.EXCH.64 URZ, [UR4+0xb8], UR6 ;  /* 0x0000b80604ff75b2 */ /* 0x0006640008000100 */
[----:B---34-:R-:W-:Y:S01]  /*07a0*/  NOP ;  /* 0x0000000000007918 */ /* 0x018fe20000000000 */
.L_x_10:
[----:B------:R-:W-:Y:S05]  /*07b0*/  BSYNC.RECONVERGENT B0 ;  /* 0x0000000000007941 */ /* 0x000fea0003800200 */
.L_x_9:
[----:B------:R-:W3:Y:S01]  /*07c0*/  SHFL.IDX PT, R2, R60, RZ, 0x1f ;  /* 0x00001fff3c027589 */ /* 0x000ee200000e0000 */
[----:B------:R-:W-:Y:S01]  /*07d0*/  NOP ;  /* 0x0000000000007918 */ /* 0x000fe20000000000 */
[----:B---3--:R-:W-:-:S13]  /*07e0*/  ISETP.NE.AND P0, PT, R2, 0x1, PT ;  /* 0x000000010200780c */ /* 0x008fda0003f05270 */
[----:B------:R-:W-:Y:S05]  /*07f0*/  @P0 BRA `(.L_x_11) ;  /* 0x0000000000500947 */ /* 0x000fea0003800000 */
[----:B------:R-:W3:Y:S01]  /*0800*/  S2UR UR4, SR_CgaCtaId ;  /* 0x00000000000479c3 */ /* 0x000ee20000008800 */
[----:B------:R-:W-:Y:S01]  /*0810*/  UMOV UR5, 0x400 ;  /* 0x0000040000057882 */ /* 0x000fe20000000000 */
[----:B------:R-:W-:Y:S01]  /*0820*/  UMOV UR8, 0x20 ;  /* 0x0000002000087882 */ /* 0x000fe20000000000 */
[----:B------:R-:W-:Y:S01]  /*0830*/  UMOV UR6, 0x80 ;  /* 0x0000008000067882 */ /* 0x000fe20000000000 */
[----:B------:R-:W-:-:S04]  /*0840*/  UIADD3 UR8, UPT, UPT, -UR8, 0x100000, URZ ;  /* 0x0010000008087890 */ /* 0x000fc8000fffe1ff */
[----:B------:R-:W-:Y:S02]  /*0850*/  USHF.L.U32 UR9, UR8, 0xb, URZ ;  /* 0x0000000b08097899 */ /* 0x000fe400080006ff */
[----:B------:R-:W-:Y:S02]  /*0860*/  USHF.L.U32 UR8, UR8, 0x1, URZ ;  /* 0x0000000108087899 */ /* 0x000fe400080006ff */
[----:B------:R-:W-:-:S04]  /*0870*/  UIADD3 UR6, UPT, UPT, -UR6, 0x100000, URZ ;  /* 0x0010000006067890 */ /* 0x000fc8000fffe1ff */
[----:B------:R-:W-:Y:S02]  /*0880*/  USHF.L.U32 UR7, UR6, 0xb, URZ ;  /* 0x0000000b06077899 */ /* 0x000fe400080006ff */
[----:B------:R-:W-:Y:S01]  /*0890*/  USHF.L.U32 UR6, UR6, 0x1, URZ ;  /* 0x0000000106067899 */ /* 0x000fe200080006ff */
[----:B------:R-:W-:Y:S01]  /*08a0*/  ELECT P0, URZ, PT ;  /* 0x0000000000ff782f */ /* 0x000fe20003800000 */
[----:B---3--:R-:W-:Y:S01]  /*08b0*/  ULEA UR4, UR4, UR5, 0x18 ;  /* 0x0000000504047291 */ /* 0x008fe2000f8ec0ff */
[----:B------:R-:W3:Y:S11]  /*08c0*/  FENCE.VIEW.ASYNC.S ;  /* 0x00000000000073c6 */ /* 0x000ef60000000000 */
[----:B---3--:R3:W4:Y:S01]  /*08d0*/  SYNCS.EXCH.64 URZ, [UR4+0xc0], UR8 ;  /* 0x0000c00804ff75b2 */ /* 0x0087220008000100 */
[----:B------:R3:W1:Y:S01]  /*08e0*/  SYNCS.EXCH.64 URZ, [UR4+0xd8], UR6 ;  /* 0x0000d80604ff75b2 */ /* 0x0006620008000100 */
[----:B------:R3:W1:Y:S01]  /*08f0*/  SYNCS.EXCH.64 URZ, [UR4+0xc8], UR8 ;  /* 0x0000c80804ff75b2 */ /* 0x0006620008000100 */
[----:B------:R3:W1:Y:S01]  /*0900*/  SYNCS.EXCH.64 URZ, [UR4+0xe0], UR6 ;  /* 0x0000e00604ff75b2 */ /* 0x0006620008000100 */
[----:B------:R3:W1:Y:S01]  /*0910*/  SYNCS.EXCH.64 URZ, [UR4+0xd0], UR8 ;  /* 0x0000d00804ff75b2 */ /* 0x0006620008000100 */
[----:B------:R3:W1:Y:S01]  /*0920*/  SYNCS.EXCH.64 URZ, [UR4+0xe8], UR6 ;  /* 0x0000e80604ff75b2 */ /* 0x0006620008000100 */
[----:B------:R-:W-:Y:S01]  /*0930*/  NOP ;  /* 0x0000000000007918 */ /* 0x000fe20000000000 */
.L_x_11:
[----:B------:R-:W2:Y:S01]  /*0940*/  SHFL.IDX PT, R2, R60, RZ, 0x1f ;  /* 0x00001fff3c027589 */ /* 0x000ea200000e0000 */
[----:B------:R-:W-:Y:S01]  /*0950*/  NOP ;  /* 0x0000000000007918 */ /* 0x000fe20000000000 */
[----:B--2---:R-:W-:-:S13]  /*0960*/  ISETP.NE.AND P0, PT, R2, 0x3, PT ;  /* 0x000000030200780c */ /* 0x004fda0003f05270 */
[----:B------:R-:W-:Y:S05]  /*0970*/  @P0 BRA `(.L_x_12) ;  /* 0x0000000000300947 */ /* 0x000fea0003800000 */
[----:B---3--:R-:W2:Y:S01]  /*0980*/  S2UR UR4, SR_CgaCtaId ;  /* 0x00000000000479c3 */ /* 0x008ea20000008800 */
[----:B------:R-:W-:Y:S01]  /*0990*/  UMOV UR6, 0x400 ;  /* 0x0000040000067882 */ /* 0x000fe20000000000 */
[----:B------:R-:W-:Y:S01]  /*09a0*/  UMOV UR5, 0x20 ;  /* 0x0000002000057882 */ /* 0x000fe20000000000 */
[----:B------:R-:W-:Y:S01]  /*09b0*/  ELECT P0, URZ, PT ;  /* 0x0000000000ff782f */ /* 0x000fe20003800000 */
[----:B--2---:R-:W-:Y:S02]  /*09c0*/  ULEA UR6, UR4, UR6, 0x18 ;  /* 0x0000000604067291 */ /* 0x004fe4000f8ec0ff */
[----:B------:R-:W-:-:S04]  /*09d0*/  UIADD3 UR4, UPT, UPT, -UR5, 0x100000, URZ ;  /* 0x0010000005047890 */ /* 0x000fc8000fffe1ff */
[----:B------:R-:W-:Y:S02]  /*09e0*/  USHF.L.U32 UR5, UR4, 0xb, URZ ;  /* 0x0000000b04057899 */ /* 0x000fe400080006ff */
[----:B------:R-:W-:Y:S01]  /*09f0*/  USHF.L.U32 UR4, UR4, 0x1, URZ ;  /* 0x0000000104047899 */ /* 0x000fe200080006ff */
[----:B------:R-:W2:Y:S11]  /*0a00*/  FENCE.VIEW.ASYNC.S ;  /* 0x00000000000073c6 */ /* 0x000eb60000000000 */
[----:B--2---:R2:W3:Y:S01]  /*0a10*/  SYNCS.EXCH.64 URZ, [UR6+0xf0], UR4 ;  /* 0x0000f00406ff75b2 */ /* 0x0044e20008000100 */
[----:B------:R2:W1:Y:S01]  /*0a20*/  SYNCS.EXCH.64 URZ, [UR6+0xf8], UR4 ;  /* 0x0000f80406ff75b2 */ /* 0x0004620008000100 */
[----:B------:R-:W-:Y:S01]  /*0a30*/  NOP ;  /* 0x0000000000007918 */ /* 0x000fe20000000000 */
.L_x_12:
[----:B------:R-:W4:Y:S01]  /*0a40*/  SHFL.IDX PT, R2, R60, RZ, 0x1f ;  /* 0x00001fff3c027589 */ /* 0x000f2200000e0000 */
[----:B------:R-:W-:Y:S01]  /*0a50*/  NOP ;  /* 0x0000000000007918 */ /* 0x000fe20000000000 */
[----:B----4-:R-:W-:-:S13]  /*0a60*/  ISETP.NE.AND P0, PT, R2, 0x4, PT ;  /* 0x000000040200780c */ /* 0x010fda0003f05270 */
[----:B------:R-:W-:Y:S05]  /*0a70*/  @P0 BRA `(.L_x_13) ;  /* 0x0000000000440947 */ /* 0x000fea0003800000 */
[----:B--23--:R-:W2:Y:S01]  /*0a80*/  S2UR UR6, SR_CgaCtaId ;  /* 0x00000000000679c3 */ /* 0x00cea20000008800 */
[----:B------:R-:W-:Y:S01]  /*0a90*/  UMOV UR4, 0x100 ;  /* 0x0000010000047882 */ /* 0x000fe20000000000 */
[----:B------:R-:W-:Y:S01]  /*0aa0*/  UMOV UR5, 0x400 ;  /* 0x0000040000057882 */ /* 0x000fe20000000000 */
[----:B------:R-:W-:Y:S01]  /*0ab0*/  USEL UR4, UR4, 0xe0, UP2 ;  /* 0x000000e004047887 */ /* 0x000fe20009000000 */
[----:B------:R-:W-:Y:S01]  /*0ac0*/  UMOV UR8, 0x1 ;  /* 0x0000000100087882 */ /* 0x000fe20000000000 */
[----:B------:R-:W-:Y:S01]  /*0ad0*/  ELECT P0, URZ, PT ;  /* 0x0000000000ff782f */ /* 0x000fe20003800000 */
[----:B------:R-:W-:-:S04]  /*0ae0*/  UIADD3 UR8, UPT, UPT, -UR8, 0x100000, URZ ;  /* 0x0010000008087890 */ /* 0x000fc8000fffe1ff */
[----:B------:R-:W-:Y:S02]  /*0af0*/  USHF.L.U32 UR9, UR8, 0xb, URZ ;  /* 0x0000000b08097899 */ /* 0x000fe400080006ff */
[----:B------:R-:W-:Y:S02]  /*0b00*/  USHF.L.U32 UR8, UR8, 0x1, URZ ;  /* 0x0000000108087899 */ /* 0x000fe400080006ff */
[----:B--2---:R-:W-:Y:S02]  /*0b10*/  ULEA UR6, UR6, UR5, 0x18 ;  /* 0x0000000506067291 */ /* 0x004fe4000f8ec0ff */
[----:B------:R-:W-:-:S04]  /*0b20*/  UIADD3 UR4, UPT, UPT, -UR4, 0x100000, URZ ;  /* 0x0010000004047890 */ /* 0x000fc8000fffe1ff */
[----:B------:R-:W-:Y:S02]  /*0b30*/  USHF.L.U32 UR5, UR4, 0xb, URZ ;  /* 0x0000000b04057899 */ /* 0x000fe400080006ff */
[----:B------:R-:W-:Y:S01]  /*0b40*/  USHF.L.U32 UR4, UR4, 0x1, URZ ;  /* 0x0000000104047899 */ /* 0x000fe200080006ff */
[----:B------:R-:W2:Y:S03]  /*0b50*/  FENCE.VIEW.ASYNC.S ;  /* 0x00000000000073c6 */ /* 0x000ea60000000000 */
[----:B--2---:R4:W2:Y:S08]  /*0b60*/  SYNCS.EXCH.64 URZ, [UR6+0x100], UR8 ;  /* 0x0001000806ff75b2 */ /* 0x0048b00008000100 */
[----:B------:R4:W3:Y:S02]  /*0b70*/  SYNCS.EXCH.64 URZ, [UR6+0x108], UR4 ;  /* 0x0001080406ff75b2 */ /* 0x0008e40008000100 */
[----:B----4-:R-:W-:Y:S01]  /*0b80*/  NOP ;  /* 0x0000000000007918 */ /* 0x010fe20000000000 */
.L_x_13:
[----:B------:R-:W4:Y:S01]  /*0b90*/  SHFL.IDX PT, R2, R60, RZ, 0x1f ;  /* 0x00001fff3c027589 */ /* 0x000f2200000e0000 */
[----:B------:R-:W1:Y:S01]  /*0ba0*/  S2UR UR29, SR_CTAID.X ;  /* 0x00000000001d79c3 */ /* 0x000e620000002500 */
[----:B------:R-:W-:-:S07]  /*0bb0*/  NOP ;  /* 0x0000000000007918 */ /* 0x000fce0000000000 */
[----:B------:R-:W1:Y:S01]  /*0bc0*/  S2UR UR22, SR_CTAID.Y ;  /* 0x00000000001679c3 */ /* 0x000e620000002600 */
[----:B----4-:R-:W-:-:S13]  /*0bd0*/  ISETP.NE.AND P0, PT, R2, 0x5, PT ;  /* 0x000000050200780c */ /* 0x010fda0003f05270 */
[----:B-1----:R-:W-:Y:S05]  /*0be0*/  @P0 BRA `(.L_x_14) ;  /* 0x0000000000480947 */ /* 0x002fea0003800000 */
[----:B--23--:R-:W1:Y:S01]  /*0bf0*/  S2UR UR4, SR_CgaCtaId ;  /* 0x00000000000479c3 */ /* 0x00ce620000008800 */
        /* <DEDUP_REMOVED lines=10> */
[----:B-1----:R-:W-:Y:S01]  /*0ca0*/  ULEA UR4, UR4, UR5, 0x18 ;  /* 0x0000000504047291 */ /* 0x002fe2000f8ec0ff */
[----:B------:R-:W1:Y:S11]  /*0cb0*/  FENCE.VIEW.ASYNC.S ;  /* 0x00000000000073c6 */ /* 0x000e760000000000 */
[----:B-1----:R1:W4:Y:S01]  /*0cc0*/  SYNCS.EXCH.64 URZ, [UR4+0x110], UR8 ;  /* 0x0001100804ff75b2 */ /* 0x0023220008000100 */
[----:B------:R1:W2:Y:S01]  /*0cd0*/  SYNCS.EXCH.64 URZ, [UR4+0x120], UR6 ;  /* 0x0001200604ff75b2 */ /* 0x0002a20008000100 */
[----:B------:R1:W3:Y:S01]  /*0ce0*/  SYNCS.EXCH.64 URZ, [UR4+0x118], UR8 ;  /* 0x0001180804ff75b2 */ /* 0x0002e20008000100 */
[----:B------:R1:W1:Y:S01]  /*0cf0*/  SYNCS.EXCH.64 URZ, [UR4+0x128], UR6 ;  /* 0x0001280604ff75b2 */ /* 0x0002620008000100 */
[----:B------:R-:W-:Y:S01]  /*0d00*/  NOP ;  /* 0x0000000000007918 */ /* 0x000fe20000000000 */
.L_x_14:
[----:B------:R-:W-:-:S05]  /*0d10*/  CS2R.32 R53, SR_CgaSize ;  /* 0x0000000000357805 */ /* 0x000fca0000008a00 */
[----:B------:R-:W-:-:S05]  /*0d20*/  IMAD R53, R53, -0xa0, RZ ;  /* 0xffffff6035357824 */ /* 0x000fca00078e02ff */
[----:B--2---:R-:W-:-:S14]  /*0d30*/  R2UR UR5, R53 ;  /* 0x00000000350572ca */ /* 0x004fdc00000e0000 */
[----:B------:R-:W2:Y:S01]  /*0d40*/  LDCU UR5, c[0x0][UR5+0x2b0] ;  /* 0x00005600050577ac */ /* 0x000ea20008000800 */
[----:B------:R-:W-:Y:S02]  /*0d50*/  I2FP.F32.U32 R53, UR29 ;  /* 0x0000001d00357c45 */ /* 0x000fe40008201000 */
[----:B------:R-:W-:-:S05]  /*0d60*/  CS2R.32 R3, SR_CgaSize ;  /* 0x0000000000037805 */ /* 0x000fca0000008a00 */
[----:B------:R-:W-:-:S06]  /*0d70*/  IMAD R3, R3, -0xa0, RZ ;  /* 0xffffff6003037824 */ /* 0x000fcc00078e02ff */
[----:B------:R-:W4:Y:S01]  /*0d80*/  LDC R3, c[0x0][R3+0x2a0] ;  /* 0x0000a80003037b82 */ /* 0x000f220000000800 */
[----:B------:R-:W-:Y:S02]  /*0d90*/  I2FP.F32.U32 R52, UR22 ;  /* 0x0000001600347c45 */ /* 0x000fe40008201000 */
[----:B------:R-:W-:-:S05]  /*0da0*/  CS2R.32 R16, SR_CgaSize ;  /* 0x0000000000107805 */ /* 0x000fca0000008a00 */
[----:B------:R-:W-:-:S05]  /*0db0*/  IMAD R16, R16, -0xa0, RZ ;  /* 0xffffff6010107824 */ /* 0x000fca00078e02ff */
[----:B-1-3--:R-:W-:-:S14]  /*0dc0*/  R2UR UR4, R16 ;  /* 0x00000000100472ca */ /* 0x00afdc00000e0000 */
[----:B------:R-:W1:Y:S01]  /*0dd0*/  LDCU UR4, c[0x0][UR4+0x2b4] ;  /* 0x00005680040477ac */ /* 0x000e620008000800 */
[----:B------:R-:W-:Y:S01]  /*0de0*/  NOP ;  /* 0x0000000000007918 */ /* 0x000fe20000000000 */
[----:B------:R-:W3:Y:S01]  /*0df0*/  S2R R16, SR_CTAID.Z ;  /* 0x0000000000107919 */ /* 0x000ee20000002700 */
[----:B------:R-:W4:Y:S01]  /*0e00*/  LDCU UR18, c[0x0][0xc24] ;  /* 0x00018480ff1277ac */ /* 0x000f220008000800 */
[----:B------:R-:W-:-:S05]  /*0e10*/  CS2R.32 R2, SR_CgaSize ;  /* 0x0000000000027805 */ /* 0x000fca0000008a00 */
[----:B------:R-:W-:-:S06]  /*0e20*/  IMAD R2, R2, -0xa0, RZ ;  /* 0xffffff6002027824 */ /* 0x000fcc00078e02ff */
[----:B------:R-:W3:Y:S01]  /*0e30*/  LDC R2, c[0x0][R2+0x2a4] ;  /* 0x0000a90002027b82 */ /* 0x000ee20000000800 */
[----:B--2---:R-:W-:Y:S01]  /*0e40*/  FMUL R53, R53, UR5 ;  /* 0x0000000535357c20 */ /* 0x004fe20008400000 */
[----:B-1----:R-:W-:-:S05]  /*0e50*/  FMUL R52, R52, UR4 ;  /* 0x0000000434347c20 */ /* 0x002fca0008400000 */
[----:B------:R-:W1:Y:S01]  /*0e60*/  F2I.U32.TRUNC.NTZ R53, R53 ;  /* 0x0000003500357305 */ /* 0x000e62000020f000 */
[----:B----4-:R-:W-:-:S07]  /*0e70*/  UISETP.GE.AND UP0, UPT, UR18, 0x1, UPT ;  /* 0x000000011200788c */ /* 0x010fce000bf06270 */
[----:B------:R-:W2:Y:S01]  /*0e80*/  F2I.U32.TRUNC.NTZ R52, R52 ;  /* 0x0000003400347305 */ /* 0x000ea2000020f000 */
[----:B-1----:R-:W-:-:S05]  /*0e90*/  IADD3 R53, PT, PT, -R53, RZ, RZ ;  /* 0x000000ff35357210 */ /* 0x002fca0007ffe1ff */
[----:B------:R-:W-:Y:S01]  /*0ea0*/  IMAD R53, R3, R53, UR29 ;  /* 0x0000001d03357e24 */ /* 0x000fe2000f8e0235 */
[----:B--2---:R-:W-:-:S05]  /*0eb0*/  IADD3 R52, PT, PT, -R52, RZ, RZ ;  /* 0x000000ff34347210 */ /* 0x004fca0007ffe1ff */
[----:B---3--:R-:W-:Y:S01]  /*0ec0*/  IMAD R52, R2, R52, UR22 ;  /* 0x0000001602347e24 */ /* 0x008fe2000f8e0234 */
[----:B------:R-:W-:Y:S06]  /*0ed0*/  BAR.SYNC.DEFER_BLOCKING 0x0 ;  /* 0x0000000000007b1d */ /* 0x000fec0000010000 */
[----:B------:R-:W-:Y:S05]  /*0ee0*/  BRA.U !UP0, `(.L_x_15) ;  /* 0x0000000108d47547 */ /* 0x000fea000b800000 */
[----:B------:R-:W1:Y:S01]  /*0ef0*/  LDCU.128 UR24, c[0x0][0xc10] ;  /* 0x00018200ff1877ac */ /* 0x000e620008000c00 */
[----:B------:R-:W2:Y:S01]  /*0f00*/  LDCU UR14, c[0x0][0x370] ;  /* 0x00006e00ff0e77ac */ /* 0x000ea20008000800 */
[----:B------:R-:W3:Y:S01]  /*0f10*/  LDCU UR8, c[0x0][0x374] ;  /* 0x00006e80ff0877ac */ /* 0x000ee20008000800 */
[----:B------:R-:W4:Y:S01]  /*0f20*/  LDCU UR19, c[0x0][0xc0c] ;  /* 0x00018180ff1377ac */ /* 0x000f220008000800 */
[----:B------:R-:W4:Y:S01]  /*0f30*/  LDCU UR9, c[0x0][0xc20] ;  /* 0x00018400ff0977ac */ /* 0x000f220008000800 */
[----:B------:R-:W4:Y:S01]  /*0f40*/  LDCU.64 UR16, c[0x0][0xc28] ;  /* 0x00018500ff1077ac */ /* 0x000f220008000a00 */
[----:B-1----:R-:W-:Y:S02]  /*0f50*/  UISETP.NE.AND UP0, UPT, UR26, 0x1, UPT ;  /* 0x000000011a00788c */ /* 0x002fe4000bf05270 */
[----:B---3--:R-:W-:Y:S02]  /*0f60*/  UIMAD.WIDE.U32 UR4, UR8, UR27, URZ ;  /* 0x0000001b080472a5 */ /* 0x008fe4000f8e00ff */
[----:B--2---:R-:W-:-:S02]  /*0f70*/  UIMAD.WIDE.U32 UR6, UR14, UR24, URZ ;  /* 0x000000180e0672a5 */ /* 0x004fc4000f8e00ff */
[----:B----4-:R-:W-:Y:S02]  /*0f80*/  UISETP.NE.AND UP1, UPT, UR19, 0x1, UPT ;  /* 0x000000011300788c */ /* 0x010fe4000bf25270 */
[----:B------:R-:W-:Y:S01]  /*0f90*/  UIMAD.WIDE.U32 UR10, UR22, UR27, URZ ;  /* 0x0000001b160a72a5 */ /* 0x000fe2000f8e00ff */
[----:B------:R-:W-:Y:S01]  /*0fa0*/  UMOV UR4, UR5 ;  /* 0x0000000500047c82 */ /* 0x000fe20008000000 */
[----:B------:R-:W-:Y:S02]  /*0fb0*/  UISETP.NE.AND UP3, UPT, UR18, 0x1, UPT ;  /* 0x000000011200788c */ /* 0x000fe4000bf65270 */
[----:B------:R-:W-:-:S03]  /*0fc0*/  @UP0 USHF.R.U32.HI UR8, URZ, UR9, UR4 ;  /* 0x00000009ff080299 */ /* 0x000fc60008011604 */
[----:B------:R-:W-:Y:S01]  /*0fd0*/  UMOV UR6, UR11 ;  /* 0x0000000b00067c82 */ /* 0x000fe20008000000 */
[----:B------:R-:W-:Y:S01]  /*0fe0*/  UMOV UR4, UR7 ;  /* 0x0000000700047c82 */ /* 0x000fe20008000000 */
[----:B------:R-:W-:Y:S02]  /*0ff0*/  USHF.R.U32.HI UR10, URZ, UR9, UR6 ;  /* 0x00000009ff0a7299 */ /* 0x000fe40008011606 */
[----:B------:R-:W-:Y:S02]  /*1000*/  @UP1 USHF.R.U32.HI UR14, URZ, UR25, UR4 ;  /* 0x00000019ff0e1299 */ /* 0x000fe40008011604 */
[----:B------:R-:W-:Y:S02]  /*1010*/  UIMAD.WIDE.U32 UR4, UR8, UR16, URZ ;  /* 0x00000010080472a5 */ /* 0x000fe4000f8e00ff */
[----:B------:R-:W-:Y:S02]  /*1020*/  UIMAD.WIDE.U32 UR12, UR29, UR24, URZ ;  /* 0x000000181d0c72a5 */ /* 0x000fe4000f8e00ff */
[----:B------:R-:W-:-:S03]  /*1030*/  UIMAD.WIDE.U32 UR6, UR14, UR16, URZ ;  /* 0x000000100e0672a5 */ /* 0x000fc6000f8e00ff */
[----:B------:R-:W-:Y:S02]  /*1040*/  UMOV UR4, UR5 ;  /* 0x0000000500047c82 */ /* 0x000fe40008000000 */
[----:B------:R-:W-:Y:S01]  /*1050*/  @UP3 USHF.R.U32.HI UR8, URZ, UR17, UR4 ;  /* 0x00000011ff083299 */ /* 0x000fe20008011604 */
[----:B------:R-:W-:Y:S02]  /*1060*/  UMOV UR9, UR13 ;  /* 0x0000000d00097c82 */ /* 0x000fe40008000000 */
[----:B------:R-:W-:Y:S01]  /*1070*/  UMOV UR4, UR7 ;  /* 0x0000000700047c82 */ /* 0x000fe20008000000 */
[----:B------:R-:W-:Y:S02]  /*1080*/  USHF.R.U32.HI UR25, URZ, UR25, UR9 ;  /* 0x00000019ff197299 */ /* 0x000fe40008011609 */
[----:B------:R-:W-:Y:S02]  /*1090*/  @UP3 USHF.R.U32.HI UR14, URZ, UR17, UR4 ;  /* 0x00000011ff0e3299 */ /* 0x000fe40008011604 */
[----:B------:R-:W-:-:S02]  /*10a0*/  USEL UR9, UR22, UR10, !UP0 ;  /* 0x0000000a16097287 */ /* 0x000fc4000c000000 */
[----:B------:R-:W-:Y:S02]  /*10b0*/  UIMAD UR4, UR8, UR18, URZ ;  /* 0x00000012080472a4 */ /* 0x000fe4000f8e02ff */
[----:B------:R-:W-:Y:S02]  /*10c0*/  USEL UR6, UR29, UR25, !UP1 ;  /* 0x000000191d067287 */ /* 0x000fe4000c800000 */
[----:B------:R-:W-:Y:S02]  /*10d0*/  UISETP.GE.AND UP0, UPT, UR9, UR4, UPT ;  /* 0x000000040900728c */ /* 0x000fe4000bf06270 */
[----:B------:R-:W-:Y:S02]  /*10e0*/  UIMAD.WIDE.U32 UR4, UR9, UR16, URZ ;  /* 0x00000010090472a5 */ /* 0x000fe4000f8e00ff */
[----:B------:R-:W-:Y:S02]  /*10f0*/  UIMAD UR7, UR14, UR18, URZ ;  /* 0x000000120e0772a4 */ /* 0x000fe4000f8e02ff */
[----:B------:R-:W-:-:S02]  /*1100*/  UIMAD.WIDE.U32 UR10, UR6, UR16, URZ ;  /* 0x00000010060a72a5 */ /* 0x000fc4000f8e00ff */
[----:B------:R-:W-:Y:S01]  /*1110*/  UISETP.GE.OR UP0, UPT, UR6, UR7, UP0 ;  /* 0x000000070600728c */ /* 0x000fe20008706670 */
[----:B------:R-:W-:Y:S01]  /*1120*/  UMOV UR4, UR5 ;  /* 0x0000000500047c82 */ /* 0x000fe20008000000 */
[----:B------:R-:W-:Y:S02]  /*1130*/  UIADD3 UR8, UPT, UPT, -UR9, URZ, URZ ;  /* 0x000000ff09087290 */ /* 0x000fe4000fffe1ff */
[----:B------:R-:W-:Y:S02]  /*1140*/  USHF.R.U32.HI UR4, URZ, UR17, UR4 ;  /* 0x00000011ff047299 */ /* 0x000fe40008011604 */
[----:B------:R-:W-:Y:S02]  /*1150*/  UIMAD UR22, UR26, UR8, UR22 ;  /* 0x000000081a1672a4 */ /* 0x000fe4000f8e0216 */
[----:B------:R-:W-:Y:S02]  /*1160*/  USEL UR7, UR9, UR4, !UP3 ;  /* 0x0000000409077287 */ /* 0x000fe4000d800000 */
[----:B------:R-:W-:Y:S01]  /*1170*/  UIADD3 UR10, UPT, UPT, -UR6, URZ, URZ ;  /* 0x000000ff060a7290 */ /* 0x000fe2000fffe1ff */
[----:B------:R-:W-:-:S02]  /*1180*/  @!UP0 UMOV UR4, UR11 ;  /* 0x0000000b00048c82 */ /* 0x000fc40008000000 */
[----:B------:R-:W-:Y:S02]  /*1190*/  @!UP0 USHF.R.U32.HI UR5, URZ, UR17, UR4 ;  /* 0x00000011ff058299 */ /* 0x000fe40008011604 */
[----:B------:R-:W-:Y:S02]  /*11a0*/  UIADD3 UR4, UPT, UPT, -UR7, URZ, URZ ;  /* 0x000000ff07047290 */ /* 0x000fe4000fffe1ff */
[----:B------:R-:W-:Y:S02]  /*11b0*/  @!UP0 USEL UR5, UR6, UR5, !UP3 ;  /* 0x0000000506058287 */ /* 0x000fe4000d800000 */
[----:B------:R-:W-:Y:S02]  /*11c0*/  UIMAD UR8, UR18, UR4, UR9 ;  /* 0x00000004120872a4 */ /* 0x000fe4000f8e0209 */
[----:B------:R-:W-:Y:S02]  /*11d0*/  @!UP0 UIADD3 UR4, UPT, UPT, UR7, -UR5, URZ ;  /* 0x8000000507048290 */ /* 0x000fe4000fffe0ff */
[----:B------:R-:W-:-:S02]  /*11e0*/  @!UP0 UIMAD UR8, UR8, UR14, UR5 ;  /* 0x0000000e080882a4 */ /* 0x000fc4000f8e0205 */
[----:B------:R-:W-:Y:S02]  /*11f0*/  @!UP0 UIMAD UR9, UR4, UR18, UR6 ;  /* 0x00000012040982a4 */ /* 0x000fe4000f8e0206 */
[----:B------:R-:W-:Y:S02]  /*1200*/  UIMAD UR4, UR19, UR10, UR29 ;  /* 0x0000000a130472a4 */ /* 0x000fe4000f8e021d */
[----:B------:R-:W-:Y:S01]  /*1210*/  UIMAD UR22, UR9, UR26, UR22 ;  /* 0x0000001a091672a4 */ /* 0x000fe2000f8e0216 */
[----:B------:R-:W-:Y:S02]  /*1220*/  @!UP0 UMOV UR6, UR8 ;  /* 0x0000000800068c82 */ /* 0x000fe40008000000 */
[----:B------:R-:W-:-:S12]  /*1230*/  UIMAD UR29, UR6, UR19, UR4 ;  /* 0x00000013061d72a4 */ /* 0x000fd8000f8e0204 */
.L_x_15:
[----:B------:R-:W1:Y:S02]  /*1240*/  LDCU UR4, c[0x0][0xc30] ;  /* 0x00018600ff0477ac */ /* 0x000e640008000800 */
[----:B-1----:R-:W-:-:S09]  /*1250*/  UISETP.NE.AND UP0, UPT, UR4, 0x1, UPT ;  /* 0x000000010400788c */ /* 0x002fd2000bf05270 */
[----:B------:R-:W-:Y:S05]  /*1260*/  BRA.U UP0, `(.L_x_16) ;  /* 0x0000000100447547 */ /* 0x000fea000b800000 */
[----:B------:R-:W1:Y:S01]  /*1270*/  LDCU.128 UR8, c[0x0][0xc10] ;  /* 0x00018200ff0877ac */ /* 0x000e620008000c00 */
[----:B------:R-:W2:Y:S01]  /*1280*/  LDCU UR12, c[0x0][0xc0c] ;  /* 0x00018180ff0c77ac */ /* 0x000ea20008000800 */
[----:B------:R-:W3:Y:S01]  /*1290*/  LDCU UR13, c[0x0][0xc20] ;  /* 0x00018400ff0d77ac */ /* 0x000ee20008000800 */
[----:B-1----:R-:W-:Y:S02]  /*12a0*/  UIMAD.WIDE.U32 UR6, UR29, UR8, URZ ;  /* 0x000000081d0672a5 */ /* 0x002fe4000f8e00ff */
[----:B------:R-:W-:Y:S02]  /*12b0*/  UIMAD.WIDE.U32 UR4, UR22, UR11, URZ ;  /* 0x0000000b160472a5 */ /* 0x000fe4000f8e00ff */
[----:B--2---:R-:W-:Y:S02]  /*12c0*/  UISETP.NE.AND UP1, UPT, UR12, 0x1, UPT ;  /* 0x000000010c00788c */ /* 0x004fe4000bf25270 */
[----:B------:R-:W-:Y:S01]  /*12d0*/  UISETP.NE.AND UP0, UPT, UR10, 0x1, UPT ;  /* 0x000000010a00788c */ /* 0x000fe2000bf05270 */
[----:B------:R-:W-:-:S02]  /*12e0*/  UMOV UR6, UR7 ;  /* 0x0000000700067c82 */ /* 0x000fc40008000000 */
[----:B------:R-:W-:Y:S01]  /*12f0*/  UMOV UR4, UR5 ;  /* 0x0000000500047c82 */ /* 0x000fe20008000000 */
[----:B------:R-:W-:Y:S02]  /*1300*/  USHF.R.U32.HI UR6, URZ, UR9, UR6 ;  /* 0x00000009ff067299 */ /* 0x000fe40008011606 */
[----:B---3--:R-:W-:Y:S02]  /*1310*/  USHF.R.U32.HI UR4, URZ, UR13, UR4 ;  /* 0x0000000dff047299 */ /* 0x008fe40008011604 */
[----:B------:R-:W-:Y:S02]  /*1320*/  USEL UR5, UR29, UR6, !UP1 ;  /* 0x000000061d057287 */ /* 0x000fe4000c800000 */
[----:B------:R-:W-:-:S04]  /*1330*/  USEL UR4, UR22, UR4, !UP0 ;  /* 0x0000000416047287 */ /* 0x000fc8000c000000 */
[----:B------:R-:W-:Y:S02]  /*1340*/  UIADD3 UR6, UPT, UPT, UR5, -UR4, URZ ;  /* 0x8000000405067290 */ /* 0x000fe4000fffe0ff */
[----:B------:R-:W-:Y:S02]  /*1350*/  UIADD3 UR4, UPT, UPT, -UR5, UR4, URZ ;  /* 0x0000000405047290 */ /* 0x000fe4000fffe1ff */
[----:B------:R-:W-:Y:S02]  /*1360*/  UIMAD UR22, UR6, UR10, UR22 ;  /* 0x0000000a061672a4 */ /* 0x000fe4000f8e0216 */
[----:B------:R-:W-:-:S12]  /*1370*/  UIMAD UR29, UR4, UR12, UR29 ;  /* 0x0000000c041d72a4 */ /* 0x000fd8000f8e021d */
.L_x_16:
[----:B------:R-:W-:Y:S01]  /*1380*/  BAR.SYNC.DEFER_BLOCKING 0x0 ;  /* 0x0000000000007b1d */ /* 0x000fe20000010000 */
[----:B------:R-:W-:Y:S01]  /*1390*/  UISETP.NE.AND UP0, UPT, UR15, 0x2, UPT ;  /* 0x000000020f00788c */ /* 0x000fe2000bf05270 */
[----:B------:R-:W-:Y:S02]  /*13a0*/  ISETP.NE.OR P2, PT, R0, 0x2, !P2 ;  /* 0x000000020000780c */ /* 0x000fe40005745670 */
[----:B------:R-:W-:Y:S02]  /*13b0*/  LOP3.LUT R0, R58, 0x1f, RZ, 0xc0, !PT ;  /* 0x0000001f3a007812 */ /* 0x000fe400078ec0ff */
[----:B------:R-:W1:Y:S04]  /*13c0*/  LDCU UR39, c[0x0][0xc24] ;  /* 0x00018480ff2777ac */ /* 0x000e680008000800 */
[----:B------:R-:W-:Y:S05]  /*13d0*/  BRA.U UP0, `(.L_x_17) ;  /* 0x0000002100fc7547 */ /* 0x000fea000b800000 */
[----:B------:R-:W2:Y:S01]  /*13e0*/  LDCU UR7, c[0x0][0x394] ;  /* 0x00007280ff0777ac */ /* 0x000ea20008000800 */
[----:B------:R-:W-:Y:S01]  /*13f0*/  PLOP3.LUT P1, PT, PT, PT, UP2, 0x80, 0x8 ;  /* 0x000000000008781c */ /* 0x000fe20003f2f028 */
[----:B------:R-:W-:Y:S01]  /*1400*/  IMAD.MOV.U32 R2, RZ, RZ, RZ ;  /* 0x000000ffff027224 */ /* 0x000fe200078e00ff */
[----:B------:R-:W-:Y:S01]  /*1410*/  ISETP.EQ.OR P3, PT, R0, RZ, P2 ;  /* 0x000000ff0000720c */ /* 0x000fe20001762670 */
[----:B------:R-:W3:Y:S01]  /*1420*/  LDCU UR6, c[0x0][0x5d8] ;  /* 0x0000bb00ff0677ac */ /* 0x000ee20008000800 */
[----:B------:R-:W-:Y:S01]  /*1430*/  PLOP3.LUT P1, PT, P1, PT, PT, 0x8, 0x80 ;  /* 0x000000000080781c */ /* 0x000fe20000f2e170 */
[----:B------:R-:W4:Y:S01]  /*1440*/  LDCU UR68, c[0x0][0x370] ;  /* 0x00006e00ff4477ac */ /* 0x000f220008000800 */
[----:B------:R-:W1:Y:S01]  /*1450*/  LDCU.64 UR60, c[0x0][0x348] ;  /* 0x00006900ff3c77ac */ /* 0x000e620008000a00 */
[----:B------:R-:W1:Y:S01]  /*1460*/  LDCU UR67, c[0x0][0x374] ;  /* 0x00006e80ff4377ac */ /* 0x000e620008000800 */
[----:B--2---:R-:W-:Y:S02]  /*1470*/  UIADD3 UR5, UPT, UPT, UR7, 0x1f, URZ ;  /* 0x0000001f07057890 */ /* 0x004fe4000fffe0ff */
[----:B---3--:R-:W-:-:S02]  /*1480*/  UIADD3 UR6, UPT, UPT, UR6, 0x3f, URZ ;  /* 0x0000003f06067890 */ /* 0x008fc4000fffe0ff */
[----:B------:R-:W-:Y:S02]  /*1490*/  USHF.R.S32.HI UR4, URZ, 0x1f, UR5 ;  /* 0x0000001fff047899 */ /* 0x000fe40008011405 */
[----:B------:R-:W-:Y:S02]  /*14a0*/  UIADD3 UR72, UPT, UPT, UR7, 0x3e, URZ ;  /* 0x0000003e07487890 */ /* 0x000fe4000fffe0ff */
[----:B------:R-:W-:Y:S02]  /*14b0*/  ULEA.HI UR4, UR4, UR5, URZ, 0x5 ;  /* 0x0000000504047291 */ /* 0x000fe4000f8f28ff */
[----:B------:R-:W-:Y:S02]  /*14c0*/  UIADD3 UR5, UPT, UPT, UR7, -0x1, URZ ;  /* 0xffffffff07057890 */ /* 0x000fe4000fffe0ff */
[----:B------:R-:W-:Y:S02]  /*14d0*/  USHF.R.S32.HI UR70, URZ, 0x5, UR4 ;  /* 0x00000005ff467899 */ /* 0x000fe40008011404 */
[----:B------:R-:W-:-:S02]  /*14e0*/  UISETP.GE.U32.AND UP1, UPT, UR5, -0x3f, UPT ;  /* 0xffffffc10500788c */ /* 0x000fc4000bf26070 */
[----:B------:R-:W-:Y:S02]  /*14f0*/  UISETP.LT.U32.AND UP0, UPT, UR70, 0xc, UPT ;  /* 0x0000000c4600788c */ /* 0x000fe4000bf01070 */
[----:B------:R-:W-:Y:S02]  /*1500*/  USHF.R.S32.HI UR4, URZ, 0x1f, UR6 ;  /* 0x0000001fff047899 */ /* 0x000fe40008011406 */
[----:B------:R-:W-:Y:S02]  /*1510*/  USEL UR69, UR70, 0xc, UP0 ;  /* 0x0000000c46457887 */ /* 0x000fe40008000000 */
[----:B------:R-:W-:Y:S02]  /*1520*/  ULEA.HI UR4, UR4, UR6, URZ, 0x6 ;  /* 0x0000000604047291 */ /* 0x000fe4000f8f30ff */
[----:B------:R-:W-:Y:S02]  /*1530*/  UIADD3 UR58, UPT, UPT, UR69, -0x1, URZ ;  /* 0xffffffff453a7890 */ /* 0x000fe4000fffe0ff */
[----:B------:R-:W-:-:S02]  /*1540*/  @UP1 UIADD3 UR58, UPT, UPT, UR69, URZ, URZ ;  /* 0x000000ff453a1290 */ /* 0x000fc4000fffe0ff */
[----:B------:R-:W-:Y:S02]  /*1550*/  USHF.R.S32.HI UR66, URZ, 0x6, UR4 ;  /* 0x00000006ff427899 */ /* 0x000fe40008011404 */
[----:B------:R-:W-:Y:S02]  /*1560*/  UIADD3 UR71, UPT, UPT, UR70, -UR69, URZ ;  /* 0x8000004546477290 */ /* 0x000fe4000fffe0ff */
[----:B------:R-:W-:Y:S01]  /*1570*/  UIADD3 UR58, UPT, UPT, UR58, 0x1, URZ ;  /* 0x000000013a3a7890 */ /* 0x000fe2000fffe0ff */
[----:B------:R-:W-:Y:S01]  /*1580*/  UMOV UR35, 0x1 ;  /* 0x0000000100237882 */ /* 0x000fe20000000000 */
[----:B-1--4-:R-:W-:-:S10]  /*1590*/  UMOV UR38, URZ ;  /* 0x000000ff00267c82 */ /* 0x012fd40008000000 */
.L_x_33:
[----:B------:R-:W-:Y:S01]  /*15a0*/  IMAD.U32 R4, RZ, RZ, UR66 ;  /* 0x00000042ff047e24 */ /* 0x000fe2000f8e00ff */
[----:B------:R-:W1:Y:S04]  /*15b0*/  LDCU UR63, c[0x0][0x5dc] ;  /* 0x0000bb80ff3f77ac */ /* 0x000e680008000800 */
[-C--:B------:R-:W-:Y:S01]  /*15c0*/  IABS R0, R4.reuse ;  /* 0x0000000400007213 */ /* 0x080fe20000000000 */
[----:B------:R-:W2:Y:S01]  /*15d0*/  LDCU UR62, c[0x0][0x5e0] ;  /* 0x0000bc00ff3e77ac */ /* 0x000ea20008000800 */
[----:B------:R-:W-:Y:S02]  /*15e0*/  IABS R4, R4 ;  /* 0x0000000400047213 */ /* 0x000fe40000000000 */
[----:B------:R-:W-:Y:S01]  /*15f0*/  R2UR UR6, R0 ;  /* 0x00000000000672ca */ /* 0x000fe200000e0000 */
[----:B------:R-:W-:Y:S01]  /*1600*/  UMOV UR48, 0x400 ;  /* 0x0000040000307882 */ /* 0x000fe20000000000 */
[----:B------:R-:W-:Y:S01]  /*1610*/  USHF.L.U32 UR46, UR29, 0x6, URZ ;  /* 0x000000061d2e7899 */ /* 0x000fe200080006ff */
[----:B------:R-:W-:Y:S01]  /*1620*/  UMOV UR15, URZ ;  /* 0x000000ff000f7c82 */ /* 0x000fe20008000000 */
[----:B-1----:R-:W-:-:S09]  /*1630*/  IMAD.U32 R3, RZ, RZ, UR63 ;  /* 0x0000003fff037e24 */ /* 0x002fd2000f8e00ff */
[----:B------:R-:W1:Y:S08]  /*1640*/  I2F.RP R0, UR6 ;  /* 0x0000000600007d06 */ /* 0x000e700008209400 */
[----:B-1----:R-:W1:Y:S02]  /*1650*/  MUFU.RCP R0, R0 ;  /* 0x0000000000007308 */ /* 0x002e640000001000 */
[----:B-1----:R-:W-:-:S06]  /*1660*/  VIADD R0, R0, 0xffffffe ;  /* 0x0ffffffe00007836 */ /* 0x002fcc0000000000 */
[----:B------:R-:W1:Y:S02]  /*1670*/  F2I.FTZ.U32.TRUNC.NTZ R0, R0 ;  /* 0x0000000000007305 */ /* 0x000e64000021f000 */
[----:B-1----:R-:W-:Y:S02]  /*1680*/  R2UR UR5, R0 ;  /* 0x00000000000572ca */ /* 0x002fe400000e0000 */
[----:B------:R-:W-:Y:S01]  /*1690*/  IABS R0, R3 ;  /* 0x0000000300007213 */ /* 0x000fe20000000000 */
[----:B------:R-:W-:-:S03]  /*16a0*/  IMAD.U32 R3, RZ, RZ, UR22 ;  /* 0x00000016ff037e24 */ /* 0x000fc6000f8e00ff */
[----:B------:R-:W-:Y:S01]  /*16b0*/  R2UR UR8, R0 ;  /* 0x00000000000872ca */ /* 0x000fe200000e0000 */
[----:B------:R-:W-:Y:S01]  /*16c0*/  IMAD.MOV R0, RZ, RZ, -R4 ;  /* 0x000000ffff007224 */ /* 0x000fe200078e0a04 */
[----:B------:R-:W-:-:S04]  /*16d0*/  IABS R3, R3 ;  /* 0x0000000300037213 */ /* 0x000fc80000000000 */
[----:B------:R-:W-:Y:S01]  /*16e0*/  R2UR UR9, R3 ;  /* 0x00000000030972ca */ /* 0x000fe200000e0000 */
[----:B------:R-:W-:-:S04]  /*16f0*/  UIADD3 UR4, UPT, UPT, URZ, -UR5, URZ ;  /* 0x80000005ff047290 */ /* 0x000fc8000fffe0ff */
[----:B------:R-:W-:Y:S02]  /*1700*/  UIMAD UR7, UR4, UR6, URZ ;  /* 0x00000006040772a4 */ /* 0x000fe4000f8e02ff */
[----:B------:R-:W1:Y:S01]  /*1710*/  I2F.RP R3, UR8 ;  /* 0x0000000800037d06 */ /* 0x000e620008209400 */
[----:B------:R-:W-:Y:S02]  /*1720*/  UMOV UR4, URZ ;  /* 0x000000ff00047c82 */ /* 0x000fe40008000000 */
[----:B------:R-:W-:Y:S02]  /*1730*/  UIMAD.WIDE.U32 UR4, UR5, UR7, UR4 ;  /* 0x00000007050472a5 */ /* 0x000fe4000f8e0004 */
[----:B------:R-:W-:-:S05]  /*1740*/  R2UR UR7, R0 ;  /* 0x00000000000772ca */ /* 0x000fca00000e0000 */
[----:B------:R-:W-:Y:S02]  /*1750*/  UMOV UR4, UR5 ;  /* 0x0000000500047c82 */ /* 0x000fe40008000000 */
[----:B------:R-:W-:Y:S01]  /*1760*/  UIMAD.WIDE.U32 UR4, UR4, UR9, URZ ;  /* 0x00000009040472a5 */ /* 0x000fe2000f8e00ff */
[----:B-1----:R-:W1:Y:S06]  /*1770*/  MUFU.RCP R0, R3 ;  /* 0x0000000300007308 */ /* 0x002e6c0000001000 */
[----:B------:R-:W-:Y:S02]  /*1780*/  UMOV UR4, UR5 ;  /* 0x0000000500047c82 */ /* 0x000fe40008000000 */
[----:B------:R-:W-:-:S04]  /*1790*/  UIMAD UR5, UR4, UR7, UR9 ;  /* 0x00000007040572a4 */ /* 0x000fc8000f8e0209 */
[----:B------:R-:W-:Y:S01]  /*17a0*/  UISETP.GT.U32.AND UP0, UPT, UR6, UR5, UPT ;  /* 0x000000050600728c */ /* 0x000fe2000bf04070 */
[----:B-1----:R-:W-:-:S10]  /*17b0*/  VIADD R0, R0, 0xffffffe ;  /* 0x0ffffffe00007836 */ /* 0x002fd40000000000 */
[----:B------:R-:W-:Y:S01]  /*17c0*/  @!UP0 UIADD3 UR5, UPT, UPT, UR5, -UR6, URZ ;  /* 0x8000000605058290 */ /* 0x000fe2000fffe0ff */
[----:B------:R-:W1:Y:S01]  /*17d0*/  F2I.FTZ.U32.TRUNC.NTZ R0, R0 ;  /* 0x0000000000007305 */ /* 0x000e62000021f000 */
[----:B------:R-:W-:Y:S02]  /*17e0*/  @!UP0 UIADD3 UR4, UPT, UPT, UR4, 0x1, URZ ;  /* 0x0000000104048890 */ /* 0x000fe4000fffe0ff */
[----:B------:R-:W-:Y:S02]  /*17f0*/  UISETP.GE.U32.AND UP1, UPT, UR5, UR6, UPT ;  /* 0x000000060500728c */ /* 0x000fe4000bf26070 */
[----:B------:R-:W-:-:S04]  /*1800*/  ULOP3.LUT UR5, UR22, UR66, URZ, 0x3c, !UPT ;  /* 0x0000004216057292 */ /* 0x000fc8000f8e3cff */
[----:B------:R-:W-:-:S05]  /*1810*/  UISETP.GE.AND UP0, UPT, UR5, URZ, UPT ;  /* 0x000000ff0500728c */ /* 0x000fca000bf06270 */
[----:B------:R-:W-:Y:S01]  /*1820*/  @UP1 UIADD3 UR4, UPT, UPT, UR4, 0x1, URZ ;  /* 0x0000000104041890 */ /* 0x000fe2000fffe0ff */
[----:B-1----:R-:W-:Y:S01]  /*1830*/  R2UR UR5, R0 ;  /* 0x00000000000572ca */ /* 0x002fe200000e0000 */
[----:B------:R-:W-:Y:S01]  /*1840*/  UISETP.NE.AND UP1, UPT, UR66, URZ, UPT ;  /* 0x000000ff4200728c */ /* 0x000fe2000bf25270 */
[----:B--2---:R-:W-:-:S04]  /*1850*/  IMAD.U32 R0, RZ, RZ, UR62 ;  /* 0x0000003eff007e24 */ /* 0x004fc8000f8e00ff */
[----:B------:R-:W-:Y:S01]  /*1860*/  UMOV UR7, UR4 ;  /* 0x0000000400077c82 */ /* 0x000fe20008000000 */
[----:B------:R-:W-:Y:S01]  /*1870*/  IABS R0, R0 ;  /* 0x0000000000007213 */ /* 0x000fe20000000000 */
[----:B------:R-:W-:-:S03]  /*1880*/  @!UP0 UIADD3 UR7, UPT, UPT, -UR7, URZ, URZ ;  /* 0x000000ff07078290 */ /* 0x000fc6000fffe1ff */
[----:B------:R-:W-:Y:S01]  /*1890*/  R2UR UR9, R0 ;  /* 0x00000000000972ca */ /* 0x000fe200000e0000 */
[----:B------:R-:W-:Y:S02]  /*18a0*/  @!UP1 ULOP3.LUT UR7, URZ, UR66, URZ, 0x33, !UPT ;  /* 0x00000042ff079292 */ /* 0x000fe4000f8e33ff */
[----:B------:R-:W-:-:S04]  /*18b0*/  UIADD3 UR4, UPT, UPT, URZ, -UR5, URZ ;  /* 0x80000005ff047290 */ /* 0x000fc8000fffe0ff */
[----:B------:R-:W-:Y:S01]  /*18c0*/  IMAD.U32 R3, RZ, RZ, UR7 ;  /* 0x00000007ff037e24 */ /* 0x000fe2000f8e00ff */
[----:B------:R-:W-:-:S03]  /*18d0*/  UIMAD UR6, UR4, UR8, URZ ;  /* 0x00000008040672a4 */ /* 0x000fc6000f8e02ff */
[----:B------:R-:W-:Y:S01]  /*18e0*/  UMOV UR4, URZ ;  /* 0x000000ff00047c82 */ /* 0x000fe20008000000 */
[----:B------:R-:W-:Y:S01]  /*18f0*/  IABS R3, R3 ;  /* 0x0000000300037213 */ /* 0x000fe20000000000 */
[----:B------:R-:W-:Y:S01]  /*1900*/  UIMAD.WIDE.U32 UR4, UR5, UR6, UR4 ;  /* 0x00000006050472a5 */ /* 0x000fe2000f8e0004 */
[----:B------:R-:W1:Y:S02]  /*1910*/  I2F.RP R0, UR9 ;  /* 0x0000000900007d06 */ /* 0x000e640008209400 */
[----:B------:R-:W-:Y:S01]  /*1920*/  R2UR UR10, R3 ;  /* 0x00000000030a72ca */ /* 0x000fe200000e0000 */
[----:B------:R-:W-:-:S03]  /*1930*/  IMAD.U32 R3, RZ, RZ, UR35 ;  /* 0x00000023ff037e24 */ /* 0x000fc6000f8e00ff */
[----:B------:R-:W-:Y:S02]  /*1940*/  UMOV UR4, UR5 ;  /* 0x0000000500047c82 */ /* 0x000fe40008000000 */
[----:B------:R-:W-:-:S07]  /*1950*/  SHF.L.U32 R3, R3, 0x1f, RZ ;  /* 0x0000001f03037819 */ /* 0x000fce00000006ff */
[----:B------:R-:W-:Y:S01]  /*1960*/  UIMAD.WIDE.U32 UR4, UR4, UR10, URZ ;  /* 0x0000000a040472a5 */ /* 0x000fe2000f8e00ff */
[----:B-1----:R-:W1:Y:S06]  /*1970*/  MUFU.RCP R0, R0 ;  /* 0x0000000000007308 */ /* 0x002e6c0000001000 */
[----:B------:R-:W-:Y:S02]  /*1980*/  UMOV UR4, UR5 ;  /* 0x0000000500047c82 */ /* 0x000fe40008000000 */
[----:B------:R-:W-:-:S04]  /*1990*/  UIADD3 UR5, UPT, UPT, -UR4, URZ, URZ ;  /* 0x000000ff04057290 */ /* 0x000fc8000fffe1ff */
[----:B------:R-:W-:-:S04]  /*19a0*/  UIMAD UR5, UR8, UR5, UR10 ;  /* 0x00000005080572a4 */ /* 0x000fc8000f8e020a */
[----:B------:R-:W-:Y:S01]  /*19b0*/  UISETP.GT.U32.AND UP0, UPT, UR8, UR5, UPT ;  /* 0x000000050800728c */ /* 0x000fe2000bf04070 */
[----:B-1----:R-:W-:-:S06]  /*19c0*/  VIADD R0, R0, 0xffffffe ;  /* 0x0ffffffe00007836 */ /* 0x002fcc0000000000 */
[----:B------:R-:W1:Y:S04]  /*19d0*/  F2I.FTZ.U32.TRUNC.NTZ R0, R0 ;  /* 0x0000000000007305 */ /* 0x000e68000021f000 */
[----:B------:R-:W-:Y:S02]  /*19e0*/  @!UP0 UIADD3 UR5, UPT, UPT, UR5, -UR8, URZ ;  /* 0x8000000805058290 */ /* 0x000fe4000fffe0ff */
[----:B------:R-:W-:Y:S02]  /*19f0*/  @!UP0 UIADD3 UR4, UPT, UPT, UR4, 0x1, URZ ;  /* 0x0000000104048890 */ /* 0x000fe4000fffe0ff */
[----:B------:R-:W-:Y:S01]  /*1a00*/  UISETP.GE.U32.AND UP1, UPT, UR5, UR8, UPT ;  /* 0x000000080500728c */ /* 0x000fe2000bf26070 */
[----:B------:R-:W2:Y:S01]  /*1a10*/  S2UR UR8, SR_CgaCtaId ;  /* 0x00000000000879c3 */ /* 0x000ea20000008800 */
[----:B------:R-:W-:-:S04]  /*1a20*/  ULOP3.LUT UR5, UR7, UR63, URZ, 0x3c, !UPT ;  /* 0x0000003f07057292 */ /* 0x000fc8000f8e3cff */
[----:B------:R-:W-:-:S03]  /*1a30*/  UISETP.GE.AND UP0, UPT, UR5, URZ, UPT ;  /* 0x000000ff0500728c */ /* 0x000fc6000bf06270 */
[----:B-1----:R-:W-:Y:S02]  /*1a40*/  R2UR UR5, R0 ;  /* 0x00000000000572ca */ /* 0x002fe400000e0000 */
[----:B------:R-:W-:Y:S02]  /*1a50*/  @UP1 UIADD3 UR4, UPT, UPT, UR4, 0x1, URZ ;  /* 0x0000000104041890 */ /* 0x000fe4000fffe0ff */
[----:B------:R-:W-:-:S05]  /*1a60*/  UISETP.NE.AND UP1, UPT, UR63, URZ, UPT ;  /* 0x000000ff3f00728c */ /* 0x000fca000bf25270 */
[----:B------:R-:W-:Y:S02]  /*1a70*/  UMOV UR6, UR4 ;  /* 0x0000000400067c82 */ /* 0x000fe40008000000 */
[----:B------:R-:W-:Y:S02]  /*1a80*/  @!UP0 UIADD3 UR6, UPT, UPT, -UR6, URZ, URZ ;  /* 0x000000ff06068290 */ /* 0x000fe4000fffe1ff */
[----:B------:R-:W-:Y:S02]  /*1a90*/  UIADD3 UR4, UPT, UPT, URZ, -UR5, URZ ;  /* 0x80000005ff047290 */ /* 0x000fe4000fffe0ff */
[----:B------:R-:W-:Y:S02]  /*1aa0*/  @!UP1 ULOP3.LUT UR6, URZ, UR63, URZ, 0x33, !UPT ;  /* 0x0000003fff069292 */ /* 0x000fe4000f8e33ff */
[----:B--2---:R-:W-:-:S04]  /*1ab0*/  ULEA UR48, UR8, UR48, 0x18 ;  /* 0x0000003008307291 */ /* 0x004fc8000f8ec0ff */
[----:B------:R-:W-:Y:S01]  /*1ac0*/  ULEA UR8, UR38, UR48, 0x3 ;  /* 0x0000003026087291 */ /* 0x000fe2000f8e18ff */
[----:B------:R-:W-:-:S05]  /*1ad0*/  IMAD.U32 R0, RZ, RZ, UR6 ;  /* 0x00000006ff007e24 */ /* 0x000fca000f8e00ff */
[----:B------:R-:W-:-:S03]  /*1ae0*/  IABS R0, R0 ;  /* 0x0000000000007213 */ /* 0x000fc60000000000 */
[----:B------:R1:W2:Y:S01]  /*1af0*/  SYNCS.PHASECHK.TRANS64.TRYWAIT P0, [UR8+0x60], R3 ;  /* 0x00006003ff0075a7 */ /* 0x0002a20008001108 */
[----:B------:R-:W-:Y:S01]  /*1b00*/  R2UR UR10, R0 ;  /* 0x00000000000a72ca */ /* 0x000fe200000e0000 */
[----:B------:R-:W-:-:S03]  /*1b10*/  UIMAD UR8, UR4, UR9, URZ ;  /* 0x00000009040872a4 */ /* 0x000fc6000f8e02ff */
[----:B------:R-:W-:Y:S02]  /*1b20*/  UMOV UR4, URZ ;  /* 0x000000ff00047c82 */ /* 0x000fe40008000000 */
[----:B------:R-:W-:Y:S02]  /*1b30*/  UIMAD.WIDE.U32 UR4, UR5, UR8, UR4 ;  /* 0x00000008050472a5 */ /* 0x000fe4000f8e0004 */
[----:B------:R-:W-:-:S04]  /*1b40*/  UIADD3 UR8, UPT, UPT, -UR6, URZ, URZ ;  /* 0x000000ff06087290 */ /* 0x000fc8000fffe1ff */
[----:B------:R-:W-:Y:S01]  /*1b50*/  UIMAD UR63, UR63, UR8, UR7 ;  /* 0x000000083f3f72a4 */ /* 0x000fe2000f8e0207 */
[----:B------:R-:W-:Y:S02]  /*1b60*/  UMOV UR4, UR5 ;  /* 0x0000000500047c82 */ /* 0x000fe40008000000 */
[----:B------:R-:W-:-:S07]  /*1b70*/  UIMAD.WIDE.U32 UR4, UR4, UR10, URZ ;  /* 0x0000000a040472a5 */ /* 0x000fce000f8e00ff */
[----:B------:R-:W-:Y:S02]  /*1b80*/  UMOV UR4, UR5 ;  /* 0x0000000500047c82 */ /* 0x000fe40008000000 */
[----:B------:R-:W-:-:S04]  /*1b90*/  UIADD3 UR5, UPT, UPT, -UR4, URZ, URZ ;  /* 0x000000ff04057290 */ /* 0x000fc8000fffe1ff */
[----:B------:R-:W-:-:S04]  /*1ba0*/  UIMAD UR5, UR9, UR5, UR10 ;  /* 0x00000005090572a4 */ /* 0x000fc8000f8e020a */
[----:B------:R-:W-:-:S11]  /*1bb0*/  UISETP.GT.U32.AND UP0, UPT, UR9, UR5, UPT ;  /* 0x000000050900728c */ /* 0x000fd6000bf04070 */
[----:B------:R-:W-:Y:S02]  /*1bc0*/  @!UP0 UIADD3 UR5, UPT, UPT, UR5, -UR9, URZ ;  /* 0x8000000905058290 */ /* 0x000fe4000fffe0ff */
[----:B------:R-:W-:Y:S02]  /*1bd0*/  @!UP0 UIADD3 UR4, UPT, UPT, UR4, 0x1, URZ ;  /* 0x0000000104048890 */ /* 0x000fe4000fffe0ff */
[----:B------:R-:W-:Y:S02]  /*1be0*/  UISETP.GE.U32.AND UP1, UPT, UR5, UR9, UPT ;  /* 0x000000090500728c */ /* 0x000fe4000bf26070 */
[----:B------:R-:W-:-:S04]  /*1bf0*/  ULOP3.LUT UR5, UR6, UR62, URZ, 0x3c, !UPT ;  /* 0x0000003e06057292 */ /* 0x000fc8000f8e3cff */
[----:B------:R-:W-:-:S05]  /*1c00*/  UISETP.GE.AND UP0, UPT, UR5, URZ, UPT ;  /* 0x000000ff0500728c */ /* 0x000fca000bf06270 */
[----:B------:R-:W-:Y:S02]  /*1c10*/  @UP1 UIADD3 UR4, UPT, UPT, UR4, 0x1, URZ ;  /* 0x0000000104041890 */ /* 0x000fe4000fffe0ff */
[----:B------:R-:W-:-:S05]  /*1c20*/  UISETP.NE.AND UP1, UPT, UR62, URZ, UPT ;  /* 0x000000ff3e00728c */ /* 0x000fca000bf25270 */
[----:B------:R-:W-:Y:S01]  /*1c30*/  UMOV UR59, UR4 ;  /* 0x00000004003b7c82 */ /* 0x000fe20008000000 */
[----:B------:R-:W-:Y:S02]  /*1c40*/  UIADD3 UR4, UPT, UPT, -UR7, URZ, URZ ;  /* 0x000000ff07047290 */ /* 0x000fe4000fffe1ff */
[----:B------:R-:W-:Y:S02]  /*1c50*/  @!UP0 UIADD3 UR59, UPT, UPT, -UR59, URZ, URZ ;  /* 0x000000ff3b3b8290 */ /* 0x000fe4000fffe1ff */
[----:B------:R-:W-:Y:S02]  /*1c60*/  UISETP.GE.U32.AND UP0, UPT, UR72, 0x3f, UPT ;  /* 0x0000003f4800788c */ /* 0x000fe4000bf06070 */
[----:B------:R-:W-:Y:S02]  /*1c70*/  @!UP1 ULOP3.LUT UR59, URZ, UR62, URZ, 0x33, !UPT ;  /* 0x0000003eff3b9292 */ /* 0x000fe4000f8e33ff */
[----:B------:R-:W-:Y:S02]  /*1c80*/  UIMAD UR4, UR66, UR4, UR22 ;  /* 0x00000004420472a4 */ /* 0x000fe4000f8e0216 */
[----:B------:R-:W-:-:S02]  /*1c90*/  UIADD3 UR5, UPT, UPT, -UR59, URZ, URZ ;  /* 0x000000ff3b057290 */ /* 0x000fc4000fffe1ff */
[----:B------:R-:W-:Y:S02]  /*1ca0*/  USHF.L.U32 UR18, UR4, 0x6, URZ ;  /* 0x0000000604127899 */ /* 0x000fe400080006ff */
[----:B------:R-:W-:Y:S01]  /*1cb0*/  UIMAD UR62, UR62, UR5, UR6 ;  /* 0x000000053e3e72a4 */ /* 0x000fe2000f8e0206 */
[----:B-1----:R-:W-:Y:S11]  /*1cc0*/  BRA.U !UP0, `(.L_x_18) ;  /* 0x0000000508907547 */ /* 0x002ff6000b800000 */
[----:B------:R-:W1:Y:S01]  /*1cd0*/  LDCU.64 UR8, c[0x0][0x5c0] ;  /* 0x0000b800ff0877ac */ /* 0x000e620008000a00 */
[----:B------:R-:W1:Y:S01]  /*1ce0*/  LDCU.64 UR50, c[0x0][0x5f8] ;  /* 0x0000bf00ff3277ac */ /* 0x000e620008000a00 */
[----:B------:R-:W3:Y:S01]  /*1cf0*/  LDCU UR11, c[0x0][0x5c8] ;  /* 0x0000b900ff0b77ac */ /* 0x000ee20008000800 */
[----:B------:R-:W3:Y:S01]  /*1d00*/  LDCU UR43, c[0x0][0x600] ;  /* 0x0000c000ff2b77ac */ /* 0x000ee20008000800 */
[----:B------:R-:W4:Y:S01]  /*1d10*/  LDCU UR30, c[0x0][0x5a8] ;  /* 0x0000b500ff1e77ac */ /* 0x000f220008000800 */
[----:B------:R-:W2:Y:S01]  /*1d20*/  LDCU UR29, c[0x0][0x59c] ;  /* 0x0000b380ff1d77ac */ /* 0x000ea20008000800 */
[----:B------:R-:W2:Y:S01]  /*1d30*/  LDCU UR28, c[0x0][0x590] ;  /* 0x0000b200ff1c77ac */ /* 0x000ea20008000800 */
[----:B------:R-:W2:Y:S01]  /*1d40*/  LDCU UR34, c[0x0][0x594] ;  /* 0x0000b280ff2277ac */ /* 0x000ea20008000800 */
[----:B------:R-:W2:Y:S01]  /*1d50*/  LDCU UR33, c[0x0][0x598] ;  /* 0x0000b300ff2177ac */ /* 0x000ea20008000800 */
[----:B------:R-:W2:Y:S01]  /*1d60*/  LDCU UR32, c[0x0][0x5ac] ;  /* 0x0000b580ff2077ac */ /* 0x000ea20008000800 */
[----:B------:R-:W2:Y:S01]  /*1d70*/  LDCU UR31, c[0x0][0x5b0] ;  /* 0x0000b600ff1f77ac */ /* 0x000ea20008000800 */
[----:B------:R-:W2:Y:S01]  /*1d80*/  LDCU UR5, c[0x0][0x5cc] ;  /* 0x0000b980ff0577ac */ /* 0x000ea20008000800 */
[----:B------:R-:W2:Y:S01]  /*1d90*/  LDCU UR4, c[0x0][0x5ec] ;  /* 0x0000bd80ff0477ac */ /* 0x000ea20008000800 */
[----:B------:R-:W2:Y:S01]  /*1da0*/  LDCU.64 UR26, c[0x0][0x5a0] ;  /* 0x0000b400ff1a77ac */ /* 0x000ea20008000a00 */
[----:B------:R-:W2:Y:S01]  /*1db0*/  LDCU.64 UR24, c[0x0][0x5d0] ;  /* 0x0000ba00ff1877ac */ /* 0x000ea20008000a00 */
[----:B------:R-:W2:Y:S01]  /*1dc0*/  LDCU.64 UR6, c[0x0][0x5f0] ;  /* 0x0000be00ff0677ac */ /* 0x000ea20008000a00 */
[----:B-1----:R-:W-:-:S02]  /*1dd0*/  UIMAD UR50, UR63, UR8, UR50 ;  /* 0x000000083f3272a4 */ /* 0x002fc4000f8e0232 */
[----:B------:R-:W-:Y:S02]  /*1de0*/  UIMAD UR49, UR62, UR9, UR51 ;  /* 0x000000093e3172a4 */ /* 0x000fe4000f8e0233 */
[----:B------:R-:W-:Y:S02]  /*1df0*/  UIADD3 UR54, UPT, UPT, UR46, 0x20, URZ ;  /* 0x000000202e367890 */ /* 0x000fe4000fffe0ff */
[----:B------:R-:W-:Y:S02]  /*1e00*/  UIADD3 UR10, UPT, UPT, UR18, 0x20, URZ ;  /* 0x00000020120a7890 */ /* 0x000fe4000fffe0ff */
[----:B---3--:R-:W-:Y:S01]  /*1e10*/  UIMAD UR43, UR59, UR11, UR43 ;  /* 0x0000000b3b2b72a4 */ /* 0x008fe2000f8e022b */
[----:B------:R-:W-:Y:S01]  /*1e20*/  UMOV UR23, URZ ;  /* 0x000000ff00177c82 */ /* 0x000fe20008000000 */
[----:B----4-:R-:W-:-:S10]  /*1e30*/  UMOV UR12, UR38 ;  /* 0x00000026000c7c82 */ /* 0x010fd40008000000 */
.L_x_23:
[----:B--2---:R-:W-:Y:S01]  /*1e40*/  @!P2 MOV R3, 0x4000 ;  /* 0x000040000003a802 */ /* 0x004fe20000000f00 */
[----:B------:R-:W-:Y:S01]  /*1e50*/  ULEA UR45, UR12, UR48, 0x3 ;  /* 0x000000300c2d7291 */ /* 0x000fe2000f8e18ff */
[----:B--23--:R-:W-:Y:S11]  /*1e60*/  @P0 BRA `(.L_x_19) ;  /* 0x0000000000100947 */ /* 0x00cff60003800000 */
[----:B------:R-:W-:Y:S04]  /*1e70*/  MOV R4, UR35 ;  /* 0x0000002300047c02 */ /* 0x000fe80008000f00 */
[----:B------:R-:W-:Y:S04]  /*1e80*/  SHF.L.U32 R4, R4, 0x1f, RZ ;  /* 0x0000001f04047819 */ /* 0x000fe800000006ff */
[----:B------:R-:W1:Y:S02]  /*1e90*/  SYNCS.PHASECHK.TRANS64.TRYWAIT P0, [UR45+0x60], R4 ;  /* 0x00006004ff0075a7 */ /* 0x000e64000800112d */
[----:B-1----:R-:W-:Y:S05]  /*1ea0*/  @!P0 BRA `(.L_x_20) ;  /* 0x0000007000248947 */ /* 0x002fea0003800000 */
.L_x_19:
[----:B------:R2:W-:Y:S01]  /*1eb0*/  @!P2 SYNCS.ARRIVE.TRANS64 RZ, [UR45], R3 ;  /* 0x00000003ffffa9a7 */ /* 0x0005e2000800002d */
[----:B------:R-:W-:Y:S04]  /*1ec0*/  BSSY.RECONVERGENT B0, `(.L_x_21) ;  /* 0x0000003000007945 */ /* 0x000fe80003800200 */
[----:B------:R-:W-:Y:S05]  /*1ed0*/  @P3 BRA `(.L_x_22) ;  /* 0x0000000000043947 */ /* 0x000fea0003800000 */
[----:B------:R-:W-:Y:S05]  /*1ee0*/  BPT.TRAP 0x1 ;  /* 0x000000040000795c */ /* 0x000fea0000300000 */
.L_x_22:
[----:B------:R-:W-:Y:S05]  /*1ef0*/  BSYNC.RECONVERGENT B0 ;  /* 0x0000000000007941 */ /* 0x000fea0003800200 */
.L_x_21:
[----:B------:R-:W-:Y:S02]  /*1f00*/  UIADD3 UR8, UPT, UPT, UR12, 0x1, URZ ;  /* 0x000000010c087890 */ /* 0x000fe4000fffe0ff */
[----:B------:R-:W-:Y:S02]  /*1f10*/  USHF.L.U32 UR47, UR23, 0x5, URZ ;  /* 0x00000005172f7899 */ /* 0x000fe400080006ff */
[----:B------:R-:W-:Y:S02]  /*1f20*/  UISETP.NE.AND UP0, UPT, UR8, 0xc, UPT ;  /* 0x0000000c0800788c */ /* 0x000fe4000bf05270 */
[----:B------:R-:W-:Y:S02]  /*1f30*/  UISETP.NE.AND UP2, UPT, UR28, 0x1, UPT ;  /* 0x000000011c00788c */ /* 0x000fe4000bf45270 */
[----:B------:R-:W-:Y:S02]  /*1f40*/  USEL UR9, URZ, 0x1, UP0 ;  /* 0x00000001ff097887 */ /* 0x000fe40008000000 */
[----:B------:R-:W-:Y:S02]  /*1f50*/  USEL UR38, UR8, URZ, UP0 ;  /* 0x000000ff08267287 */ /* 0x000fe40008000000 */
[----:B------:R-:W-:Y:S02]  /*1f60*/  ULOP3.LUT UR35, UR35, UR9, URZ, 0x3c, !UPT ;  /* 0x0000000923237292 */ /* 0x000fe4000f8e3cff */
[----:B------:R-:W-:Y:S02]  /*1f70*/  ULEA UR8, UR38, UR48, 0x3 ;  /* 0x0000003026087291 */ /* 0x000fe4000f8e18ff */
[----:B------:R-:W-:Y:S02]  /*1f80*/  ULEA UR20, UR12, UR48, 0xd ;  /* 0x000000300c147291 */ /* 0x000fe4000f8e68ff */
[----:B------:R-:W-:Y:S01]  /*1f90*/  UISETP.NE.AND UP3, UPT, UR29, 0x1, UPT ;  /* 0x000000011d00788c */ /* 0x000fe2000bf65270 */
[----:B-1----:R-:W-:Y:S01]  /*1fa0*/  MOV R0, UR35 ;  /* 0x0000002300007c02 */ /* 0x002fe20008000f00 */
[----:B------:R-:W-:Y:S02]  /*1fb0*/  ULEA UR14, UR49, UR50, 0x5 ;  /* 0x00000032310e7291 */ /* 0x000fe4000f8e28ff */
[----:B------:R-:W-:Y:S01]  /*1fc0*/  UIADD3 UR36, UP1, UPT, UR60, 0x80, URZ ;  /* 0x000000803c247890 */ /* 0x000fe2000ff3e0ff */
[----:B------:R-:W-:Y:S01]  /*1fd0*/  SHF.L.U32 R0, R0, 0x1f, RZ ;  /* 0x0000001f00007819 */ /* 0x000fe200000006ff */
[----:B------:R-:W-:Y:S02]  /*1fe0*/  ULEA UR42, UR43, UR14, 0xa ;  /* 0x0000000e2b2a7291 */ /* 0x000fe4000f8e50ff */
[----:B------:R-:W-:Y:S01]  /*1ff0*/  UIADD3.X UR37, UPT, UPT, URZ, UR61, URZ, UP1, !UPT ;  /* 0x0000003dff257290 */ /* 0x000fe20008ffe4ff */
[----:B------:R1:W3:Y:S01]  /*2000*/  SYNCS.PHASECHK.TRANS64.TRYWAIT P0, [UR8+0x60], R0 ;  /* 0x00006000ff0075a7 */ /* 0x0002e20008001108 */
[----:B------:R-:W-:Y:S02]  /*2010*/  UIMAD.WIDE.U32 UR8, UR47, UR34, URZ ;  /* 0x000000222f0872a5 */ /* 0x000fe4000f8e00ff */
[----:B------:R-:W-:Y:S02]  /*2020*/  UIADD3 UR44, UPT, UPT, UR20, 0x6800, URZ ;  /* 0x00006800142c7890 */ /* 0x000fe4000fffe0ff */
[----:B------:R-:W-:Y:S02]  /*2030*/  UIADD3 UR52, UPT, UPT, UR20, 0x7800, URZ ;  /* 0x0000780014347890 */ /* 0x000fe4000fffe0ff */
[----:B------:R-:W-:Y:S02]  /*2040*/  UIADD3 UR40, UP0, UPT, UR60, 0x180, URZ ;  /* 0x000001803c287890 */ /* 0x000fe4000ff1e0ff */
[----:B------:R-:W-:Y:S02]  /*2050*/  UIADD3 UR16, UPT, UPT, UR20, 0x1e800, URZ ;  /* 0x0001e80014107890 */ /* 0x000fe4000fffe0ff */
[----:B------:R-:W-:Y:S02]  /*2060*/  UIADD3.X UR41, UPT, UPT, URZ, UR61, URZ, UP0, !UPT ;  /* 0x0000003dff297290 */ /* 0x000fe400087fe4ff */
[----:B------:R-:W-:Y:S01]  /*2070*/  UIADD3 UR23, UPT, UPT, UR23, 0x1, URZ ;  /* 0x0000000117177890 */ /* 0x000fe2000fffe0ff */
[----:B------:R-:W-:Y:S01]  /*2080*/  UMOV UR56, 0x0 ;  /* 0x0000000000387882 */ /* 0x000fe20000000000 */
[----:B------:R-:W-:Y:S02]  /*2090*/  UMOV UR57, 0x10000000 ;  /* 0x1000000000397882 */ /* 0x000fe40000000000 */
[----:B------:R-:W-:Y:S01]  /*20a0*/  UISETP.NE.AND UP0, UPT, UR23, UR58, UPT ;  /* 0x0000003a1700728c */ /* 0x000fe2000bf05270 */
[----:B------:R-:W-:Y:S01]  /*20b0*/  UTMALDG.2D [UR44], [UR36], desc[UR56] ;  /* 0x0000382c240075b4 */ /* 0x000fe20008009000 */
[----:B------:R-:W-:Y:S01]  /*20c0*/  UMOV UR53, UR45 ;  /* 0x0000002d00357c82 */ /* 0x000fe20008000000 */
[----:B------:R-:W-:Y:S01]  /*20d0*/  UMOV UR55, UR47 ;  /* 0x0000002f00377c82 */ /* 0x000fe20008000000 */
[----:B------:R-:W-:Y:S01]  /*20e0*/  UMOV UR17, UR45 ;  /* 0x0000002d00117c82 */ /* 0x000fe20008000000 */
[----:B------:R-:W-:Y:S01]  /*20f0*/  UMOV UR8, UR9 ;  /* 0x0000000900087c82 */ /* 0x000fe20008000000 */
[----:B------:R-:W-:Y:S01]  /*2100*/  UMOV UR9, UR45 ;  /* 0x0000002d00097c82 */ /* 0x000fe20008000000 */
[----:B------:R-:W-:Y:S01]  /*2110*/  USHF.R.U32.HI UR11, URZ, UR33, UR8 ;  /* 0x00000021ff0b7299 */ /* 0x000fe20008011608 */
[----:B------:R-:W-:Y:S03]  /*2120*/  UTMALDG.2D [UR52], [UR36], desc[UR56] ;  /* 0x00003834240075b4 */ /* 0x000fe60008009000 */
[----:B------:R-:W-:Y:S02]  /*2130*/  USEL UR11, UR47, UR11, !UP2 ;  /* 0x0000000b2f0b7287 */ /* 0x000fe4000d000000 */
[----:B------:R-:W-:Y:S02]  /*2140*/  UISETP.NE.AND UP2, UPT, UR30, 0x1, UPT ;  /* 0x000000011e00788c */ /* 0x000fe4000bf45270 */
[----:B------:R-:W-:Y:S02]  /*2150*/  UIMAD.WIDE.U32 UR12, UR11, UR26, URZ ;  /* 0x0000001a0b0c72a5 */ /* 0x000fe4000f8e00ff */
[----:B------:R-:W-:Y:S04]  /*2160*/  UIADD3 UR8, UPT, UPT, -UR11, URZ, URZ ;  /* 0x000000ff0b087290 */ /* 0x000fe8000fffe1ff */
[----:B------:R-:W-:Y:S01]  /*2170*/  UIMAD UR19, UR28, UR8, UR47 ;  /* 0x000000081c1372a4 */ /* 0x000fe2000f8e022f */
[----:B------:R-:W-:Y:S02]  /*2180*/  UMOV UR12, UR13 ;  /* 0x0000000d000c7c82 */ /* 0x000fe40008000000 */
[----:B------:R-:W-:Y:S02]  /*2190*/  USHF.R.U32.HI UR12, URZ, UR27, UR12 ;  /* 0x0000001bff0c7299 */ /* 0x000fe4000801160c */
[----:B------:R-:W-:Y:S02]  /*21a0*/  UIMAD UR19, UR19, UR5, UR4 ;  /* 0x00000005131372a4 */ /* 0x000fe4000f8e0204 */
[----:B------:R-:W-:Y:S04]  /*21b0*/  USEL UR12, UR11, UR12, !UP3 ;  /* 0x0000000c0b0c7287 */ /* 0x000fe8000d800000 */
[----:B------:R-:W-:Y:S07]  /*21c0*/  UIMAD.WIDE.U32 UR14, UR12, UR32, URZ ;  /* 0x000000200c0e72a5 */ /* 0x000fee000f8e00ff */
[----:B------:R-:W-:Y:S01]  /*21d0*/  UMOV UR8, UR15 ;  /* 0x0000000f00087c82 */ /* 0x000fe20008000000 */
[----:B------:R-:W-:Y:S02]  /*21e0*/  UPRMT UR15, UR42, 0x5410, URZ ;  /* 0x000054102a0f7896 */ /* 0x000fe400080000ff */
[----:B------:R-:W-:Y:S02]  /*21f0*/  USHF.R.U32.HI UR13, URZ, UR31, UR8 ;  /* 0x0000001fff0d7299 */ /* 0x000fe40008011608 */
[----:B------:R-:W-:Y:S02]  /*2200*/  UIADD3 UR8, UPT, UPT, UR20, 0x1f800, URZ ;  /* 0x0001f80014087890 */ /* 0x000fe4000fffe0ff */
[----:B------:R-:W-:Y:S02]  /*2210*/  USEL UR22, UR12, UR13, !UP2 ;  /* 0x0000000d0c167287 */ /* 0x000fe4000d000000 */
[----:B------:R-:W-:Y:S02]  /*2220*/  UIADD3 UR13, UPT, UPT, -UR12, URZ, URZ ;  /* 0x000000ff0c0d7290 */ /* 0x000fe4000fffe1ff */
[----:B------:R-:W-:Y:S02]  /*2230*/  UIADD3 UR14, UPT, UPT, -UR22, URZ, URZ ;  /* 0x000000ff160e7290 */ /* 0x000fe4000fffe1ff */
[----:B------:R-:W-:Y:S02]  /*2240*/  UIMAD UR11, UR29, UR13, UR11 ;  /* 0x0000000d1d0b72a4 */ /* 0x000fe4000f8e020b */
[----:B------:R-:W-:Y:S02]  /*2250*/  UIMAD UR12, UR30, UR14, UR12 ;  /* 0x0000000e1e0c72a4 */ /* 0x000fe4000f8e020c */
[----:B------:R-:W-:Y:S02]  /*2260*/  UIMAD UR20, UR11, UR24, UR6 ;  /* 0x000000180b1472a4 */ /* 0x000fe4000f8e0206 */
[----:B------:R-:W-:Y:S01]  /*2270*/  UIMAD UR21, UR12, UR25, UR7 ;  /* 0x000000190c1572a4 */ /* 0x000fe2000f8e0207 */
[----:B------:R-:W-:Y:S01]  /*2280*/  UMOV UR11, UR19 ;  /* 0x00000013000b7c82 */ /* 0x000fe20008000000 */
[----:B------:R-:W-:Y:S03]  /*2290*/  UMOV UR14, UR22 ;  /* 0x00000016000e7c82 */ /* 0x000fe60008000000 */
[----:B------:R-:W-:Y:S02]  /*22a0*/  UMOV UR12, UR20 ;  /* 0x00000014000c7c82 */ /* 0x000fe40008000000 */
[----:B------:R-:W-:Y:S02]  /*22b0*/  UMOV UR13, UR21 ;  /* 0x00000015000d7c82 */ /* 0x000fe40008000000 */
[----:B------:R-:W-:Y:S01]  /*22c0*/  UTMALDG.5D.IM2COL [UR16], [UR40], UR15 ;  /* 0x00000010280073b4 */ /* 0x000fe2000806000f */
[----:B------:R4:W-:Y:S02]  /*22d0*/  UTMALDG.5D.IM2COL [UR8], [UR40], UR15 ;  /* 0x00000008280073b4 */ /* 0x0009e4000806000f */
[----:B----4-:R-:W-:Y:S01]  /*22e0*/  UMOV UR15, UR58 ;  /* 0x0000003a000f7c82 */ /* 0x010fe20008000000 */
[----:B------:R-:W-:Y:S01]  /*22f0*/  UMOV UR12, UR38 ;  /* 0x00000026000c7c82 */ /* 0x000fe20008000000 */
[----:B-1----:R-:W-:Y:S05]  /*2300*/  BRA.U UP0, `(.L_x_23) ;  /* 0xfffffff900cc7547 */ /* 0x002fea000b83ffff */
.L_x_18:
[----:B------:R-:W-:Y:S01]  /*2310*/  ULEA UR4, UR38, UR48, 0x3 ;  /* 0x0000003026047291 */ /* 0x000fe2000f8e18ff */
[----:B------:R-:W-:Y:S01]  /*2320*/  MOV R0, UR35 ;  /* 0x0000002300007c02 */ /* 0x000fe20008000f00 */
[----:B------:R-:W-:Y:S01]  /*2330*/  @!P1 SYNCS.ARRIVE.TRANS64.A1T0 RZ, [UR48+0xf8], RZ ;  /* 0x0000f8ffffff99a7 */ /* 0x000fe20008100030 */
[----:B------:R-:W-:Y:S02]  /*2340*/  UISETP.GT.AND UP0, UPT, UR70, UR69, UPT ;  /* 0x000000454600728c */ /* 0x000fe4000bf04270 */
[----:B------:R-:W-:-:S04]  /*2350*/  SHF.L.U32 R0, R0, 0x1f, RZ ;  /* 0x0000001f00007819 */ /* 0x000fc800000006ff */
[----:B--23--:R1:W2:Y:S03]  /*2360*/  SYNCS.PHASECHK.TRANS64.TRYWAIT P0, [UR4+0x60], R0 ;  /* 0x00006000ff0075a7 */ /* 0x00c2a60008001104 */
[----:B------:R-:W-:Y:S05]  /*2370*/  BRA.U !UP0, `(.L_x_24) ;  /* 0x0000000508907547 */ /* 0x000fea000b800000 */
[----:B------:R-:W3:Y:S01]  /*2380*/  LDCU.64 UR56, c[0x0][0x5c0] ;  /* 0x0000b800ff3877ac */ /* 0x000ee20008000a00 */
[----:B------:R-:W3:Y:S01]  /*2390*/  LDCU.64 UR4, c[0x0][0x5f8] ;  /* 0x0000bf00ff0477ac */ /* 0x000ee20008000a00 */
[----:B------:R-:W4:Y:S01]  /*23a0*/  LDCU UR8, c[0x0][0x5c8] ;  /* 0x0000b900ff0877ac */ /* 0x000f220008000800 */
[----:B------:R-:W4:Y:S01]  /*23b0*/  LDCU UR49, c[0x0][0x600] ;  /* 0x0000c000ff3177ac */ /* 0x000f220008000800 */
[----:B------:R-:W1:Y:S01]  /*23c0*/  LDCU UR29, c[0x0][0x5a8] ;  /* 0x0000b500ff1d77ac */ /* 0x000e620008000800 */
[----:B------:R-:W1:Y:S01]  /*23d0*/  LDCU UR28, c[0x0][0x59c] ;  /* 0x0000b380ff1c77ac */ /* 0x000e620008000800 */
[----:B---3--:R-:W-:Y:S02]  /*23e0*/  UIMAD UR56, UR63, UR56, UR4 ;  /* 0x000000383f3872a4 */ /* 0x008fe4000f8e0204 */
[----:B------:R-:W-:Y:S01]  /*23f0*/  UIMAD UR50, UR62, UR57, UR5 ;  /* 0x000000393e3272a4 */ /* 0x000fe2000f8e0205 */
[----:B------:R-:W3:Y:S01]  /*2400*/  LDCU UR23, c[0x0][0x590] ;  /* 0x0000b200ff1777ac */ /* 0x000ee20008000800 */
[----:B------:R-:W1:Y:S01]  /*2410*/  LDCU UR33, c[0x0][0x594] ;  /* 0x0000b280ff2177ac */ /* 0x000e620008000800 */
[----:B------:R-:W1:Y:S01]  /*2420*/  LDCU UR32, c[0x0][0x598] ;  /* 0x0000b300ff2077ac */ /* 0x000e620008000800 */
[----:B------:R-:W1:Y:S01]  /*2430*/  LDCU UR31, c[0x0][0x5ac] ;  /* 0x0000b580ff1f77ac */ /* 0x000e620008000800 */
[----:B------:R-:W1:Y:S01]  /*2440*/  LDCU UR30, c[0x0][0x5b0] ;  /* 0x0000b600ff1e77ac */ /* 0x000e620008000800 */
[----:B------:R-:W1:Y:S01]  /*2450*/  LDCU UR5, c[0x0][0x5cc] ;  /* 0x0000b980ff0577ac */ /* 0x000e620008000800 */
[----:B------:R-:W1:Y:S01]  /*2460*/  LDCU UR4, c[0x0][0x5ec] ;  /* 0x0000bd80ff0477ac */ /* 0x000e620008000800 */
[----:B------:R-:W1:Y:S01]  /*2470*/  LDCU.64 UR26, c[0x0][0x5a0] ;  /* 0x0000b400ff1a77ac */ /* 0x000e620008000a00 */
[----:B------:R-:W1:Y:S01]  /*2480*/  LDCU.64 UR24, c[0x0][0x5d0] ;  /* 0x0000ba00ff1877ac */ /* 0x000e620008000a00 */
[----:B------:R-:W1:Y:S01]  /*2490*/  LDCU.64 UR6, c[0x0][0x5f0] ;  /* 0x0000be00ff0677ac */ /* 0x000e620008000a00 */
[----:B------:R-:W-:-:S02]  /*24a0*/  UIADD3 UR51, UPT, UPT, UR71, UR15, URZ ;  /* 0x0000000f47337290 */ /* 0x000fc4000fffe0ff */
[----:B------:R-:W-:Y:S02]  /*24b0*/  UIADD3 UR54, UPT, UPT, UR46, 0x20, URZ ;  /* 0x000000202e367890 */ /* 0x000fe4000fffe0ff */
[----:B------:R-:W-:Y:S02]  /*24c0*/  UIADD3 UR10, UPT, UPT, UR18, 0x20, URZ ;  /* 0x00000020120a7890 */ /* 0x000fe4000fffe0ff */
[----:B----4-:R-:W-:Y:S01]  /*24d0*/  UIMAD UR49, UR59, UR8, UR49 ;  /* 0x000000083b3172a4 */ /* 0x010fe2000f8e0231 */
[----:B------:R-:W-:-:S11]  /*24e0*/  UMOV UR11, UR38 ;  /* 0x00000026000b7c82 */ /* 0x000fd60008000000 */
.L_x_29:
[----:B--2---:R-:W-:Y:S01]  /*24f0*/  @!P2 MOV R3, 0x4000 ;  /* 0x000040000003a802 */ /* 0x004fe20000000f00 */
[----:B------:R-:W-:Y:S01]  /*2500*/  ULEA UR41, UR11, UR48, 0x3 ;  /* 0x000000300b297291 */ /* 0x000fe2000f8e18ff */
[----:B--2---:R-:W-:Y:S11]  /*2510*/  @P0 BRA `(.L_x_25) ;  /* 0x0000000000100947 */ /* 0x004ff60003800000 */
[----:B------:R-:W-:Y:S04]  /*2520*/  MOV R4, UR35 ;  /* 0x0000002300047c02 */ /* 0x000fe80008000f00 */
[----:B------:R-:W-:Y:S04]  /*2530*/  SHF.L.U32 R4, R4, 0x1f, RZ ;  /* 0x0000001f04047819 */ /* 0x000fe800000006ff */
[----:B------:R-:W2:Y:S02]  /*2540*/  SYNCS.PHASECHK.TRANS64.TRYWAIT P0, [UR41+0x60], R4 ;  /* 0x00006004ff0075a7 */ /* 0x000ea40008001129 */
[----:B--2---:R-:W-:Y:S05]  /*2550*/  @!P0 BRA `(.L_x_26) ;  /* 0x0000006800908947 */ /* 0x004fea0003800000 */
.L_x_25:
[----:B------:R2:W-:Y:S01]  /*2560*/  @!P2 SYNCS.ARRIVE.TRANS64 RZ, [UR41], R3 ;  /* 0x00000003ffffa9a7 */ /* 0x0005e20008000029 */
[----:B------:R-:W-:Y:S04]  /*2570*/  BSSY.RECONVERGENT B0, `(.L_x_27) ;  /* 0x0000003000007945 */ /* 0x000fe80003800200 */
[----:B------:R-:W-:Y:S05]  /*2580*/  @P3 BRA `(.L_x_28) ;  /* 0x0000000000043947 */ /* 0x000fea0003800000 */
[----:B-1-3--:R-:W-:Y:S05]  /*2590*/  BPT.TRAP 0x1 ;  /* 0x000000040000795c */ /* 0x00afea0000300000 */
.L_x_28:
[----:B-1-3--:R-:W-:Y:S05]  /*25a0*/  BSYNC.RECONVERGENT B0 ;  /* 0x0000000000007941 */ /* 0x00afea0003800200 */
.L_x_27:
        /* <DEDUP_REMOVED lines=10> */
[----:B------:R-:W-:Y:S01]  /*2650*/  MOV R0, UR35 ;  /* 0x0000002300007c02 */ /* 0x000fe20008000f00 */
[----:B------:R-:W-:Y:S02]  /*2660*/  UIADD3 UR44, UP1, UPT, UR60, 0x80, URZ ;  /* 0x000000803c2c7890 */ /* 0x000fe4000ff3e0ff */
[----:B------:R-:W-:Y:S01]  /*2670*/  ULEA UR14, UR50, UR56, 0x5 ;  /* 0x00000038320e7291 */ /* 0x000fe2000f8e28ff */
[----:B------:R-:W-:Y:S01]  /*2680*/  SHF.L.U32 R0, R0, 0x1f, RZ ;  /* 0x0000001f00007819 */ /* 0x000fe200000006ff */
[----:B------:R-:W-:Y:S02]  /*2690*/  UIADD3.X UR45, UPT, UPT, URZ, UR61, URZ, UP1, !UPT ;  /* 0x0000003dff2d7290 */ /* 0x000fe40008ffe4ff */
[----:B------:R-:W-:Y:S01]  /*26a0*/  UIADD3 UR40, UPT, UPT, UR34, 0x6800, URZ ;  /* 0x0000680022287890 */ /* 0x000fe2000fffe0ff */
[----:B------:R4:W1:Y:S01]  /*26b0*/  SYNCS.PHASECHK.TRANS64.TRYWAIT P0, [UR8+0x60], R0 ;  /* 0x00006000ff0075a7 */ /* 0x0008620008001108 */
[----:B------:R-:W-:Y:S02]  /*26c0*/  UIMAD.WIDE.U32 UR8, UR43, UR33, URZ ;  /* 0x000000212b0872a5 */ /* 0x000fe4000f8e00ff */
[----:B------:R-:W-:Y:S02]  /*26d0*/  ULEA UR47, UR49, UR14, 0xa ;  /* 0x0000000e312f7291 */ /* 0x000fe4000f8e50ff */
        /* <DEDUP_REMOVED lines=8> */
[----:B------:R-:W-:Y:S01]  /*2760*/  UMOV UR42, UR46 ;  /* 0x0000002e002a7c82 */ /* 0x000fe20008000000 */
[----:B------:R-:W-:Y:S01]  /*2770*/  UMOV UR53, UR41 ;  /* 0x0000002900357c82 */ /* 0x000fe20008000000 */
[----:B------:R-:W-:Y:S01]  /*2780*/  UTMALDG.2D [UR40], [UR44], desc[UR62] ;  /* 0x00003e282c0075b4 */ /* 0x000fe20008009000 */
        /* <DEDUP_REMOVED lines=16> */
[----:B------:R-:W-:Y:S02]  /*2890*/  UMOV UR12, UR13 ;  /* 0x0000000d000c7c82 */ /* 0x000fe40008000000 */
[----:B------:R-:W-:Y:S04]  /*28a0*/  USHF.R.U32.HI UR12, URZ, UR30, UR12 ;  /* 0x0000001eff0c7299 */ /* 0x000fe8000801160c */
[----:B------:R-:W-:Y:S02]  /*28b0*/  USEL UR22, UR11, UR12, !UP2 ;  /* 0x0000000c0b167287 */ /* 0x000fe4000d000000 */
[----:B------:R-:W-:Y:S02]  /*28c0*/  UIADD3 UR12, UPT, UPT, -UR11, URZ, URZ ;  /* 0x000000ff0b0c7290 */ /* 0x000fe4000fffe1ff */
[----:B------:R-:W-:Y:S02]  /*28d0*/  UIADD3 UR13, UPT, UPT, -UR22, URZ, URZ ;  /* 0x000000ff160d7290 */ /* 0x000fe4000fffe1ff */
[----:B------:R-:W-:Y:S02]  /*28e0*/  UIMAD UR8, UR28, UR12, UR8 ;  /* 0x0000000c1c0872a4 */ /* 0x000fe4000f8e0208 */
[----:B------:R-:W-:Y:S02]  /*28f0*/  UIMAD UR11, UR29, UR13, UR11 ;  /* 0x0000000d1d0b72a4 */ /* 0x000fe4000f8e020b */
[----:B------:R-:W-:Y:S02]  /*2900*/  UIMAD UR20, UR8, UR24, UR6 ;  /* 0x00000018081472a4 */ /* 0x000fe4000f8e0206 */
[----:B------:R-:W-:Y:S02]  /*2910*/  UIADD3 UR8, UPT, UPT, UR34, 0x1f800, URZ ;  /* 0x0001f80022087890 */ /* 0x000fe4000fffe0ff */
[----:B------:R-:W-:Y:S02]  /*2920*/  UIMAD UR21, UR11, UR25, UR7 ;  /* 0x000000190b1572a4 */ /* 0x000fe4000f8e0207 */
[----:B------:R-:W-:Y:S01]  /*2930*/  UPRMT UR34, UR47, 0x5410, URZ ;  /* 0x000054102f227896 */ /* 0x000fe200080000ff */
[----:B------:R-:W-:Y:S01]  /*2940*/  UMOV UR11, UR19 ;  /* 0x00000013000b7c82 */ /* 0x000fe20008000000 */
[----:B------:R-:W-:Y:S01]  /*2950*/  UMOV UR12, UR20 ;  /* 0x00000014000c7c82 */ /* 0x000fe20008000000 */
[----:B------:R-:W-:Y:S02]  /*2960*/  UMOV UR14, UR22 ;  /* 0x00000016000e7c82 */ /* 0x000fe40008000000 */
[----:B------:R-:W-:Y:S04]  /*2970*/  UMOV UR13, UR21 ;  /* 0x00000015000d7c82 */ /* 0x000fe80008000000 */
[----:B------:R-:W-:Y:S01]  /*2980*/  UTMALDG.5D.IM2COL [UR16], [UR36], UR34 ;  /* 0x00000010240073b4 */ /* 0x000fe20008060022 */
[----:B------:R3:W-:Y:S02]  /*2990*/  UTMALDG.5D.IM2COL [UR8], [UR36], UR34 ;  /* 0x00000008240073b4 */ /* 0x0007e40008060022 */
[----:B---3--:R-:W-:Y:S01]  /*29a0*/  UMOV UR11, UR38 ;  /* 0x00000026000b7c82 */ /* 0x008fe20008000000 */
[----:B-1--4-:R-:W-:Y:S05]  /*29b0*/  BRA.U UP0, `(.L_x_29) ;  /* 0xfffffff900cc7547 */ /* 0x012fea000b83ffff */
.L_x_24:
[----:B--2---:R-:W-:Y:S01]  /*29c0*/  SHF.L.U32 R3, R2, 0x1f, RZ ;  /* 0x0000001f02037819 */ /* 0x004fe200000006ff */
[----:B------:R-:W-:-:S03]  /*29d0*/  NOP ;  /* 0x0000000000007918 */ /* 0x000fc60000000000 */
[----:B------:R-:W2:Y:S02]  /*29e0*/  SYNCS.PHASECHK.TRANS64.TRYWAIT P0, [UR48+0x100], R3 ;  /* 0x00010003ff0075a7 */ /* 0x000ea40008001130 */
[----:B--2---:R-:W-:Y:S05]  /*29f0*/  @!P0 BRA `(.L_x_30) ;  /* 0x0000006400808947 */ /* 0x004fea0003800000 */
.L_x_119:
[----:B------:R-:W2:Y:S01]  /*2a00*/  LDS.128 R4, [UR48+0x140] ;  /* 0x00014030ff047984 */ /* 0x000ea20008000c00 */
[----:B------:R-:W-:Y:S02]  /*2a10*/  UIADD3 UR4, UPT, UPT, UR48, 0x108, URZ ;  /* 0x0000010830047890 */ /* 0x000fe4000fffe0ff */
[----:B------:R-:W-:Y:S01]  /*2a20*/  UISETP.GE.AND UP0, UPT, UR39, 0x1, UPT ;  /* 0x000000012700788c */ /* 0x000fe2000bf06270 */
[----:B------:R-:W-:Y:S01]  /*2a30*/  @!PT LDS RZ, [RZ] ;  /* 0x00000000fffff984 */ /* 0x000fe20000000800 */
[----:B------:R-:W-:Y:S01]  /*2a40*/  @!PT LDS RZ, [RZ] ;  /* 0x00000000fffff984 */ /* 0x000fe20000000800 */
[----:B------:R-:W-:Y:S01]  /*2a50*/  @!PT LDS RZ, [RZ] ;  /* 0x00000000fffff984 */ /* 0x000fe20000000800 */
[----:B------:R-:W-:Y:S01]  /*2a60*/  @!PT LDS RZ, [RZ] ;  /* 0x00000000fffff984 */ /* 0x000fe20000000800 */
[----:B------:R3:W-:Y:S06]  /*2a70*/  MEMBAR.ALL.CTA ;  /* 0x0000000000007992 */ /* 0x0007ec0000008000 */
[----:B---3--:R-:W3:Y:S01]  /*2a80*/  FENCE.VIEW.ASYNC.S ;  /* 0x00000000000073c6 */ /* 0x008ee20000000000 */
[----:B------:R-:W-:-:S09]  /*2a90*/  UPRMT UR4, URZ, 0x654, UR4 ;  /* 0x00000654ff047896 */ /* 0x000fd20008000004 */
[----:B---3--:R-:W-:Y:S01]  /*2aa0*/  SYNCS.ARRIVE.TRANS64.RED.A1T0 RZ, [UR4], RZ ;  /* 0x000000ffffff79a7 */ /* 0x008fe20008100404 */
[----:B--2---:R-:W-:-:S13]  /*2ab0*/  LOP3.LUT P0, RZ, R6, 0x1, RZ, 0xc0, !PT ;  /* 0x0000000106ff7812 */ /* 0x004fda000780c0ff */
[----:B------:R-:W-:Y:S01]  /*2ac0*/  VOTEU.ANY UP1, P0 ;  /* 0x0000000000ff7886 */ /* 0x000fe20000020100 */
[----:B------:R-:W-:-:S13]  /*2ad0*/  PLOP3.LUT P0, PT, PT, PT, UP1, 0x80, 0x8 ;  /* 0x000000000008781c */ /* 0x000fda0003f0f018 */
[----:B-1----:R-:W-:Y:S02]  /*2ae0*/  @P0 MOV R0, R4 ;  /* 0x0000000400000202 */ /* 0x002fe40000000f00 */
[----:B------:R-:W-:Y:S02]  /*2af0*/  @P0 LOP3.LUT R4, R5, 0xffff, RZ, 0xc0, !PT ;  /* 0x0000ffff05040812 */ /* 0x000fe400078ec0ff */
[----:B------:R-:W-:Y:S02]  /*2b00*/  @P0 R2UR UR6, R0 ;  /* 0x00000000000602ca */ /* 0x000fe400000e0000 */
[----:B------:R-:W-:-:S11]  /*2b10*/  @P0 R2UR UR5, R4 ;  /* 0x00000000040502ca */ /* 0x000fd600000e0000 */
[----:B------:R-:W-:Y:S02]  /*2b20*/  @UP1 UMOV UR65, UR6 ;  /* 0x0000000600411c82 */ /* 0x000fe40008000000 */
[----:B------:R-:W-:Y:S01]  /*2b30*/  @UP1 UMOV UR64, UR5 ;  /* 0x0000000500401c82 */ /* 0x000fe20008000000 */
[----:B------:R-:W-:Y:S05]  /*2b40*/  BRA.U !UP0, `(.L_x_31) ;  /* 0x0000000108d47547 */ /* 0x000fea000b800000 */
[----:B------:R-:W1:Y:S01]  /*2b50*/  LDCU.128 UR16, c[0x0][0xc10] ;  /* 0x00018200ff1077ac */ /* 0x000e620008000c00 */
[----:B------:R-:W2:Y:S01]  /*2b60*/  LDCU UR20, c[0x0][0xc20] ;  /* 0x00018400ff1477ac */ /* 0x000ea20008000800 */
[----:B------:R-:W3:Y:S01]  /*2b70*/  LDCU UR13, c[0x0][0xc0c] ;  /* 0x00018180ff0d77ac */ /* 0x000ee20008000800 */
[----:B------:R-:W4:Y:S01]  /*2b80*/  LDCU.64 UR14, c[0x0][0xc28] ;  /* 0x00018500ff0e77ac */ /* 0x000f220008000a00 */
[----:B------:R-:W-:Y:S02]  /*2b90*/  UISETP.NE.AND UP3, UPT, UR39, 0x1, UPT ;  /* 0x000000012700788c */ /* 0x000fe4000bf65270 */
[----:B-1----:R-:W-:Y:S02]  /*2ba0*/  UIMAD.WIDE.U32 UR4, UR67, UR19, URZ ;  /* 0x00000013430472a5 */ /* 0x002fe4000f8e00ff */
[----:B------:R-:W-:Y:S02]  /*2bb0*/  UIMAD.WIDE.U32 UR6, UR68, UR16, URZ ;  /* 0x00000010440672a5 */ /* 0x000fe4000f8e00ff */
[----:B------:R-:W-:-:S02]  /*2bc0*/  UISETP.NE.AND UP0, UPT, UR18, 0x1, UPT ;  /* 0x000000011200788c */ /* 0x000fc4000bf05270 */
[----:B------:R-:W-:Y:S01]  /*2bd0*/  UIMAD.WIDE.U32 UR10, UR64, UR19, URZ ;  /* 0x00000013400a72a5 */ /* 0x000fe2000f8e00ff */
[----:B------:R-:W-:Y:S01]  /*2be0*/  UMOV UR4, UR5 ;  /* 0x0000000500047c82 */ /* 0x000fe20008000000 */
[----:B---3--:R-:W-:Y:S02]  /*2bf0*/  UISETP.NE.AND UP2, UPT, UR13, 0x1, UPT ;  /* 0x000000010d00788c */ /* 0x008fe4000bf45270 */
[----:B--2---:R-:W-:Y:S02]  /*2c00*/  USHF.R.U32.HI UR5, URZ, UR20, UR4 ;  /* 0x00000014ff057299 */ /* 0x004fe40008011604 */
[----:B------:R-:W-:Y:S01]  /*2c10*/  UIMAD.WIDE.U32 UR8, UR65, UR16, URZ ;  /* 0x00000010410872a5 */ /* 0x000fe2000f8e00ff */
[----:B------:R-:W-:Y:S01]  /*2c20*/  UMOV UR4, UR7 ;  /* 0x0000000700047c82 */ /* 0x000fe20008000000 */
[----:B------:R-:W-:Y:S02]  /*2c30*/  USEL UR5, UR67, UR5, !UP0 ;  /* 0x0000000543057287 */ /* 0x000fe4000c000000 */
[----:B------:R-:W-:-:S02]  /*2c40*/  USHF.R.U32.HI UR4, URZ, UR17, UR4 ;  /* 0x00000011ff047299 */ /* 0x000fc40008011604 */
[----:B----4-:R-:W-:Y:S02]  /*2c50*/  UIMAD.WIDE.U32 UR6, UR5, UR14, URZ ;  /* 0x0000000e050672a5 */ /* 0x010fe4000f8e00ff */
[----:B------:R-:W-:Y:S01]  /*2c60*/  USEL UR12, UR68, UR4, !UP2 ;  /* 0x00000004440c7287 */ /* 0x000fe2000d000000 */
[----:B------:R-:W-:Y:S02]  /*2c70*/  UMOV UR8, UR9 ;  /* 0x0000000900087c82 */ /* 0x000fe40008000000 */
[----:B------:R-:W-:Y:S01]  /*2c80*/  UMOV UR4, UR11 ;  /* 0x0000000b00047c82 */ /* 0x000fe20008000000 */
[----:B------:R-:W-:Y:S01]  /*2c90*/  UIMAD.WIDE.U32 UR10, UR12, UR14, URZ ;  /* 0x0000000e0c0a72a5 */ /* 0x000fe2000f8e00ff */
[----:B------:R-:W-:Y:S01]  /*2ca0*/  UMOV UR6, UR7 ;  /* 0x0000000700067c82 */ /* 0x000fe20008000000 */
[----:B------:R-:W-:Y:S02]  /*2cb0*/  USHF.R.U32.HI UR4, URZ, UR20, UR4 ;  /* 0x00000014ff047299 */ /* 0x000fe40008011604 */
[----:B------:R-:W-:-:S02]  /*2cc0*/  @UP3 USHF.R.U32.HI UR5, URZ, UR15, UR6 ;  /* 0x0000000fff053299 */ /* 0x000fc40008011606 */
[----:B------:R-:W-:Y:S01]  /*2cd0*/  USHF.R.U32.HI UR17, URZ, UR17, UR8 ;  /* 0x00000011ff117299 */ /* 0x000fe20008011608 */
[----:B------:R-:W-:Y:S01]  /*2ce0*/  UMOV UR6, UR11 ;  /* 0x0000000b00067c82 */ /* 0x000fe20008000000 */
[----:B------:R-:W-:Y:S02]  /*2cf0*/  USEL UR4, UR64, UR4, !UP0 ;  /* 0x0000000440047287 */ /* 0x000fe4000c000000 */
[----:B------:R-:W-:Y:S02]  /*2d00*/  @UP3 USHF.R.U32.HI UR12, URZ, UR15, UR6 ;  /* 0x0000000fff0c3299 */ /* 0x000fe40008011606 */
[----:B------:R-:W-:Y:S02]  /*2d10*/  UIMAD UR6, UR39, UR5, URZ ;  /* 0x00000005270672a4 */ /* 0x000fe4000f8e02ff */
[----:B------:R-:W-:Y:S02]  /*2d20*/  USEL UR5, UR65, UR17, !UP2 ;  /* 0x0000001141057287 */ /* 0x000fe4000d000000 */
[----:B------:R-:W-:-:S02]  /*2d30*/  UIMAD UR8, UR39, UR12, URZ ;  /* 0x0000000c270872a4 */ /* 0x000fc4000f8e02ff */
[----:B------:R-:W-:Y:S02]  /*2d40*/  UISETP.GE.AND UP0, UPT, UR4, UR6, UPT ;  /* 0x000000060400728c */ /* 0x000fe4000bf06270 */
[----:B------:R-:W-:Y:S02]  /*2d50*/  UIMAD.WIDE.U32 UR6, UR4, UR14, URZ ;  /* 0x0000000e040672a5 */ /* 0x000fe4000f8e00ff */
[----:B------:R-:W-:Y:S02]  /*2d60*/  UISETP.GE.OR UP0, UPT, UR5, UR8, UP0 ;  /* 0x000000080500728c */ /* 0x000fe40008706670 */
[----:B------:R-:W-:Y:S02]  /*2d70*/  UIMAD.WIDE.U32 UR8, UR5, UR14, URZ ;  /* 0x0000000e050872a5 */ /* 0x000fe4000f8e00ff */
[----:B------:R-:W-:Y:S01]  /*2d80*/  UIADD3 UR10, UPT, UPT, -UR4, URZ, URZ ;  /* 0x000000ff040a7290 */ /* 0x000fe2000fffe1ff */
[----:B------:R-:W-:Y:S02]  /*2d90*/  UMOV UR6, UR7 ;  /* 0x0000000700067c82 */ /* 0x000fe40008000000 */
[----:B------:R-:W-:-:S02]  /*2da0*/  USHF.R.U32.HI UR6, URZ, UR15, UR6 ;  /* 0x0000000fff067299 */ /* 0x000fc40008011606 */
[----:B------:R-:W-:Y:S02]  /*2db0*/  UIMAD UR10, UR18, UR10, UR64 ;  /* 0x0000000a120a72a4 */ /* 0x000fe4000f8e0240 */
[----:B------:R-:W-:Y:S01]  /*2dc0*/  USEL UR6, UR4, UR6, !UP3 ;  /* 0x0000000604067287 */ /* 0x000fe2000d800000 */
[----:B------:R-:W-:Y:S01]  /*2dd0*/  @!UP0 UMOV UR7, UR9 ;  /* 0x0000000900078c82 */ /* 0x000fe20008000000 */
[----:B------:R-:W-:Y:S02]  /*2de0*/  UIADD3 UR9, UPT, UPT, -UR5, URZ, URZ ;  /* 0x000000ff05097290 */ /* 0x000fe4000fffe1ff */
[----:B------:R-:W-:Y:S02]  /*2df0*/  @!UP0 USHF.R.U32.HI UR7, URZ, UR15, UR7 ;  /* 0x0000000fff078299 */ /* 0x000fe40008011607 */
[----:B------:R-:W-:Y:S02]  /*2e00*/  UIADD3 UR8, UPT, UPT, -UR6, URZ, URZ ;  /* 0x000000ff06087290 */ /* 0x000fe4000fffe1ff */
[----:B------:R-:W-:-:S02]  /*2e10*/  @!UP0 USEL UR7, UR5, UR7, !UP3 ;  /* 0x0000000705078287 */ /* 0x000fc4000d800000 */
[----:B------:R-:W-:Y:S02]  /*2e20*/  UIMAD UR8, UR39, UR8, UR4 ;  /* 0x00000008270872a4 */ /* 0x000fe4000f8e0204 */
[----:B------:R-:W-:Y:S02]  /*2e30*/  @!UP0 UIADD3 UR6, UPT, UPT, UR6, -UR7, URZ ;  /* 0x8000000706068290 */ /* 0x000fe4000fffe0ff */
[----:B------:R-:W-:Y:S02]  /*2e40*/  @!UP0 UIMAD UR7, UR8, UR12, UR7 ;  /* 0x0000000c080782a4 */ /* 0x000fe4000f8e0207 */
[----:B------:R-:W-:Y:S02]  /*2e50*/  @!UP0 UIMAD UR4, UR39, UR6, UR5 ;  /* 0x00000006270482a4 */ /* 0x000fe4000f8e0205 */
[----:B------:R-:W-:Y:S02]  /*2e60*/  UIMAD UR6, UR13, UR9, UR65 ;  /* 0x000000090d0672a4 */ /* 0x000fe4000f8e0241 */
[----:B------:R-:W-:Y:S01]  /*2e70*/  UIMAD UR64, UR4, UR18, UR10 ;  /* 0x00000012044072a4 */ /* 0x000fe2000f8e020a */
[----:B------:R-:W-:-:S02]  /*2e80*/  @!UP0 UMOV UR5, UR7 ;  /* 0x0000000700058c82 */ /* 0x000fc40008000000 */
[----:B------:R-:W-:-:S12]  /*2e90*/  UIMAD UR65, UR5, UR13, UR6 ;  /* 0x0000000d054172a4 */ /* 0x000fd8000f8e0206 */
.L_x_31:
        /* <DEDUP_REMOVED lines=20> */
.L_x_32:
[----:B------:R-:W-:Y:S02]  /*2fe0*/  R2UR UR5, R53 ;  /* 0x00000000350572ca */ /* 0x000fe400000e0000 */
[----:B------:R-:W-:Y:S02]  /*2ff0*/  R2UR UR4, R52 ;  /* 0x00000000340472ca */ /* 0x000fe400000e0000 */
[----:B------:R-:W-:Y:S02]  /*3000*/  PLOP3.LUT P1, PT, PT, PT, PT, 0x80, 0x8 ;  /* 0x000000000008781c */ /* 0x000fe40003f2f070 */
[----:B------:R-:W-:-:S07]  /*3010*/  LOP3.LUT R2, R2, 0x1, RZ, 0x3c, !PT ;  /* 0x0000000102027812 */ /* 0x000fce00078e3cff */
[----:B------:R-:W-:Y:S02]  /*3020*/  UIADD3 UR29, UPT, UPT, UR65, UR5, URZ ;  /* 0x00000005411d7290 */ /* 0x000fe4000fffe0ff */
[----:B------:R-:W-:Y:S01]  /*3030*/  UIADD3 UR22, UPT, UPT, UR64, UR4, URZ ;  /* 0x0000000440167290 */ /* 0x000fe2000fffe0ff */
[----:B------:R-:W-:Y:S11]  /*3040*/  BRA.U UP1, `(.L_x_33) ;  /* 0xffffffe501547547 */ /* 0x000ff6000b83ffff */
[----:B------:R-:W-:Y:S01]  /*3050*/  UIADD3 UR48, UPT, UPT, UR48, 0x60, URZ ;  /* 0x0000006030307890 */ /* 0x000fe2000fffe0ff */
[----:B------:R-:W-:-:S03]  /*3060*/  MOV R2, UR35 ;  /* 0x0000002300027c02 */ /* 0x000fc60008000f00 */
[----:B------:R-:W-:Y:S01]  /*3070*/  ULEA UR4, UR38, UR48, 0x3 ;  /* 0x0000003026047291 */ /* 0x000fe2000f8e18ff */
[----:B------:R-:W-:-:S08]  /*3080*/  SHF.L.U32 R2, R2, 0x1f, RZ ;  /* 0x0000001f02027819 */ /* 0x000fd000000006ff */
[----:B------:R-:W1:Y:S02]  /*3090*/  SYNCS.PHASECHK.TRANS64.TRYWAIT P0, [UR4], R2 ;  /* 0x00000002ff0075a7 */ /* 0x000e640008001104 */
[----:B-1----:R-:W-:Y:S05]  /*30a0*/  @!P0 BRA `(.L_x_34) ;  /* 0x0000005c00ec8947 */ /* 0x002fea0003800000 */
.L_x_121:
[----:B------:R-:W-:-:S04]  /*30b0*/  UIADD3 UR4, UPT, UPT, UR38, 0x1, URZ ;  /* 0x0000000126047890 */ /* 0x000fc8000fffe0ff */
[----:B------:R-:W-:-:S04]  /*30c0*/  UISETP.NE.AND UP0, UPT, UR4, 0xc, UPT ;  /* 0x0000000c0400788c */ /* 0x000fc8000bf05270 */
[----:B------:R-:W-:Y:S02]  /*30d0*/  USEL UR5, URZ, 0x1, UP0 ;  /* 0x00000001ff057887 */ /* 0x000fe40008000000 */
[----:B------:R-:W-:Y:S02]  /*30e0*/  USEL UR4, UR4, URZ, UP0 ;  /* 0x000000ff04047287 */ /* 0x000fe40008000000 */
[----:B------:R-:W-:Y:S02]  /*30f0*/  ULOP3.LUT UR6, UR35, UR5, URZ, 0x3c, !UPT ;  /* 0x0000000523067292 */ /* 0x000fe4000f8e3cff */
[----:B------:R-:W-:-:S04]  /*3100*/  ULEA UR5, UR4, UR48, 0x3 ;  /* 0x0000003004057291 */ /* 0x000fc8000f8e18ff */
[----:B-1----:R-:W-:-:S04]  /*3110*/  MOV R2, UR6 ;  /* 0x0000000600027c02 */ /* 0x002fc80008000f00 */
[----:B------:R-:W-:-:S04]  /*3120*/  SHF.L.U32 R2, R2, 0x1f, RZ ;  /* 0x0000001f02027819 */ /* 0x000fc800000006ff */
[----:B------:R-:W1:Y:S02]  /*3130*/  SYNCS.PHASECHK.TRANS64.TRYWAIT P0, [UR5], R2 ;  /* 0x00000002ff0075a7 */ /* 0x000e640008001105 */
[----:B-1----:R-:W-:Y:S05]  /*3140*/  @!P0 BRA `(.L_x_35) ;  /* 0x0000005c00dc8947 */ /* 0x002fea0003800000 */
.L_x_123:
        /* <DEDUP_REMOVED lines=10> */
.L_x_125:
        /* <DEDUP_REMOVED lines=10> */
.L_x_127:
        /* <DEDUP_REMOVED lines=10> */
.L_x_129:
        /* <DEDUP_REMOVED lines=10> */
.L_x_131:
        /* <DEDUP_REMOVED lines=10> */
.L_x_133:
        /* <DEDUP_REMOVED lines=10> */
.L_x_135:
        /* <DEDUP_REMOVED lines=10> */
.L_x_137:
        /* <DEDUP_REMOVED lines=10> */
.L_x_139:
        /* <DEDUP_REMOVED lines=10> */
.L_x_141:
[----:B------:R-:W-:-:S04]  /*36f0*/  UIADD3 UR4, UPT, UPT, UR4, 0x1, URZ ;  /* 0x0000000104047890 */ /* 0x000fc8000fffe0ff */
[----:B------:R-:W-:-:S04]  /*3700*/  UISETP.NE.AND UP0, UPT, UR4, 0xc, UPT ;  /* 0x0000000c0400788c */ /* 0x000fc8000bf05270 */
[----:B------:R-:W-:Y:S02]  /*3710*/  USEL UR5, URZ, 0x1, UP0 ;  /* 0x00000001ff057887 */ /* 0x000fe40008000000 */
[----:B------:R-:W-:Y:S02]  /*3720*/  USEL UR4, UR4, URZ, UP0 ;  /* 0x000000ff04047287 */ /* 0x000fe40008000000 */
[----:B------:R-:W-:Y:S02]  /*3730*/  ULOP3.LUT UR5, UR6, UR5, URZ, 0x3c, !UPT ;  /* 0x0000000506057292 */ /* 0x000fe4000f8e3cff */
[----:B------:R-:W-:-:S04]  /*3740*/  ULEA UR4, UR4, UR48, 0x3 ;  /* 0x0000003004047291 */ /* 0x000fc8000f8e18ff */
[----:B-1----:R-:W-:Y:S02]  /*3750*/  IMAD.U32 R2, RZ, RZ, UR5 ;  /* 0x00000005ff027e24 */ /* 0x002fe4000f8e00ff */
[----:B------:R-:W-:-:S03]  /*3760*/  MOV R0, UR4 ;  /* 0x0000000400007c02 */ /* 0x000fc60008000f00 */
[----:B------:R-:W-:-:S07]  /*3770*/  SHF.L.U32 R2, R2, 0x1f, RZ ;  /* 0x0000001f02027819 */ /* 0x000fce00000006ff */
.L_x_45:
[----:B-1----:R1:W2:Y:S02]  /*3780*/  SYNCS.PHASECHK.TRANS64.TRYWAIT P0, [R0+URZ], R2 ;  /* 0x00000002000075a7 */ /* 0x0022a400080011ff */
[----:B--2---:R-:W-:Y:S05]  /*3790*/  @!P0 NANOSLEEP.SYNCS 0x989680 ;  /* 0x009896800000895d */ /* 0x004fea0003900000 */
[----:B------:R-:W2:Y:S02]  /*37a0*/  @!P0 SYNCS.PHASECHK.TRANS64 P0, [R0+URZ], R2 ;  /* 0x00000002000085a7 */ /* 0x000ea400080010ff */
[----:B--2---:R-:W-:Y:S05]  /*37b0*/  @P0 EXIT ;  /* 0x000000000000094d */ /* 0x004fea0003800000 */
[----:B------:R-:W-:Y:S05]  /*37c0*/  BRA `(.L_x_45) ;  /* 0xfffffffc00ec7947 */ /* 0x000fea000383ffff */
.L_x_17:
[----:B------:R-:W2:Y:S02]  /*37d0*/  S2UR UR4, SR_CgaCtaId ;  /* 0x00000000000479c3 */ /* 0x000ea40000008800 */
[----:B--2---:R-:W-:-:S04]  /*37e0*/  UISETP.NE.AND UP0, UPT, UR4, URZ, UPT ;  /* 0x000000ff0400728c */ /* 0x004fc8000bf05270 */
[----:B------:R-:W-:-:S09]  /*37f0*/  UISETP.NE.OR UP0, UPT, UR15, 0x1, UP0 ;  /* 0x000000010f00788c */ /* 0x000fd20008705670 */
[----:B------:R-:W-:Y:S05]  /*3800*/  BRA.U UP0, `(.L_x_46) ;  /* 0x0000000100b47547 */ /* 0x000fea000b800000 */
[----:B------:R-:W2:Y:S01]  /*3810*/  S2UR UR5, SR_CgaCtaId ;  /* 0x00000000000579c3 */ /* 0x000ea20000008800 */
[----:B------:R-:W-:Y:S01]  /*3820*/  UMOV UR4, 0x400 ;  /* 0x0000040000047882 */ /* 0x000fe20000000000 */
[----:B------:R-:W-:Y:S01]  /*3830*/  HFMA2 R3, -RZ, RZ, 0, 5.9604644775390625e-08 ;  /* 0x00000001ff037431 */ /* 0x000fe200000001ff */
[----:B------:R-:W-:Y:S01]  /*3840*/  ISETP.NE.AND P0, PT, R0, RZ, PT ;  /* 0x000000ff0000720c */ /* 0x000fe20003f05270 */
[----:B------:R-:W-:Y:S01]  /*3850*/  IMAD.MOV.U32 R8, RZ, RZ, RZ ;  /* 0x000000ffff087224 */ /* 0x000fe200078e00ff */
[----:B--2---:R-:W-:-:S04]  /*3860*/  ULEA UR4, UR5, UR4, 0x18 ;  /* 0x0000000405047291 */ /* 0x004fc8000f8ec0ff */
[----:B------:R-:W-:Y:S02]  /*3870*/  UIADD3 UR5, UPT, UPT, UR4, 0x108, URZ ;  /* 0x0000010804057890 */ /* 0x000fe4000fffe0ff */
[----:B------:R-:W-:Y:S02]  /*3880*/  UIADD3 UR8, UPT, UPT, UR4, 0x100, URZ ;  /* 0x0000010004087890 */ /* 0x000fe4000fffe0ff */
[----:B------:R-:W-:-:S12]  /*3890*/  UPRMT UR5, URZ, 0x654, UR5 ;  /* 0x00000654ff057896 */ /* 0x000fd80008000005 */
.L_x_49:
[----:B------:R-:W-:Y:S01]  /*38a0*/  SHF.L.U32 R6, R3, 0x1f, RZ ;  /* 0x0000001f03067819 */ /* 0x000fe200000006ff */
[----:B------:R-:W-:Y:S02]  /*38b0*/  IMAD.U32 R4, RZ, RZ, UR8 ;  /* 0x00000008ff047e24 */ /* 0x000fe4000f8e00ff */
[----:B------:R-:W-:Y:S01]  /*38c0*/  @!P0 IMAD.MOV.U32 R5, RZ, RZ, 0x10 ;  /* 0x00000010ff058424 */ /* 0x000fe200078e00ff */
[----:B------:R-:W2:Y:S02]  /*38d0*/  SYNCS.PHASECHK.TRANS64.TRYWAIT P1, [UR4+0x108], R6 ;  /* 0x00010806ff0075a7 */ /* 0x000ea40008021104 */
[----:B------:R-:W-:-:S04]  /*38e0*/  PRMT R4, R0, 0x654, R4 ;  /* 0x0000065400047816 */ /* 0x000fc80000000004 */
[----:B------:R-:W-:Y:S01]  /*38f0*/  SEL R2, R4, R2, !P0 ;  /* 0x0000000204027207 */ /* 0x000fe20004000000 */
[----:B--2---:R-:W-:Y:S06]  /*3900*/  @!P1 BRA `(.L_x_47) ;  /* 0x0000005800dc9947 */ /* 0x004fec0003800000 */
.L_x_143:
[----:B------:R-:W-:Y:S01]  /*3910*/  UIADD3 UR6, UPT, UPT, UR4, 0x140, URZ ;  /* 0x0000014004067890 */ /* 0x000fe2000fffe0ff */
[----:B------:R3:W-:Y:S01]  /*3920*/  @!P0 SYNCS.ARRIVE.TRANS64.RED RZ, [R2+URZ], R5 ;  /* 0x0000000502ff89a7 */ /* 0x0007e200080004ff */
[----:B------:R-:W-:Y:S01]  /*3930*/  UIADD3 UR7, UPT, UPT, UR4, 0x100, URZ ;  /* 0x0000010004077890 */ /* 0x000fe2000fffe0ff */
[----:B------:R-:W-:-:S08]  /*3940*/  LOP3.LUT R3, R3, 0x1, RZ, 0x3c, !PT ;  /* 0x0000000103037812 */ /* 0x000fd000078e3cff */
[----:B------:R-:W-:Y:S06]  /*3950*/  UGETNEXTWORKID.BROADCAST [UR6], [UR7] ;  /* 0x00000000060073ca */ /* 0x000fec0008000100 */
[----:B---3--:R-:W-:-:S04]  /*3960*/  SHF.L.U32 R5, R8, 0x1f, RZ ;  /* 0x0000001f08057819 */ /* 0x008fc800000006ff */
[----:B------:R-:W3:Y:S02]  /*3970*/  SYNCS.PHASECHK.TRANS64.TRYWAIT P1, [UR4+0x100], R5 ;  /* 0x00010005ff0075a7 */ /* 0x000ee40008021104 */
[----:B---3--:R-:W-:Y:S05]  /*3980*/  @!P1 BRA `(.L_x_48) ;  /* 0x0000005800d49947 */ /* 0x008fea0003800000 */
.L_x_145:
[----:B--2---:R-:W2:Y:S01]  /*3990*/  LDS.128 R4, [UR4+0x140] ;  /* 0x00014004ff047984 */ /* 0x004ea20008000c00 */
[----:B------:R-:W-:Y:S01]  /*39a0*/  LOP3.LUT R8, R8, 0x1, RZ, 0x3c, !PT ;  /* 0x0000000108087812 */ /* 0x000fe200078e3cff */
[----:B------:R-:W-:Y:S01]  /*39b0*/  @!PT LDS RZ, [RZ] ;  /* 0x00000000fffff984 */ /* 0x000fe20000000800 */
[----:B------:R-:W-:Y:S01]  /*39c0*/  @!PT LDS RZ, [RZ] ;  /* 0x00000000fffff984 */ /* 0x000fe20000000800 */
[----:B------:R-:W-:Y:S01]  /*39d0*/  @!PT LDS RZ, [RZ] ;  /* 0x00000000fffff984 */ /* 0x000fe20000000800 */
[----:B------:R-:W-:Y:S01]  /*39e0*/  @!PT LDS RZ, [RZ] ;  /* 0x00000000fffff984 */ /* 0x000fe20000000800 */
[----:B------:R3:W-:Y:S06]  /*39f0*/  MEMBAR.ALL.CTA ;  /* 0x0000000000007992 */ /* 0x0007ec0000008000 */
[----:B---3--:R-:W3:Y:S02]  /*3a00*/  FENCE.VIEW.ASYNC.S ;  /* 0x00000000000073c6 */ /* 0x008ee40000000000 */
[----:B---3--:R-:W-:Y:S01]  /*3a10*/  SYNCS.ARRIVE.TRANS64.RED.A1T0 RZ, [UR5], RZ ;  /* 0x000000ffffff79a7 */ /* 0x008fe20008100405 */
[----:B--2---:R-:W-:-:S13]  /*3a20*/  LOP3.LUT P1, RZ, R6, 0x1, RZ, 0xc0, !PT ;  /* 0x0000000106ff7812 */ /* 0x004fda000782c0ff */
[----:B------:R-:W-:Y:S05]  /*3a30*/  @P1 BRA `(.L_x_49) ;  /* 0xfffffffc00981947 */ /* 0x000fea000383ffff */
[----:B------:R-:W-:-:S04]  /*3a40*/  SHF.L.U32 R0, R3, 0x1f, RZ ;  /* 0x0000001f03007819 */ /* 0x000fc800000006ff */
[----:B------:R-:W2:Y:S02]  /*3a50*/  SYNCS.PHASECHK.TRANS64 P0, [UR4+0x108], R0 ;  /* 0x00010800ff0075a7 */ /* 0x000ea40008001004 */
[----:B-12---:R-:W-:Y:S05]  /*3a60*/  @P0 EXIT ;  /* 0x000000000000094d */ /* 0x006fea0003800000 */
[----:B------:R-:W-:-:S07]  /*3a70*/  MOV R0, UR4 ;  /* 0x0000000400007c02 */ /* 0x000fce0008000f00 */
.L_x_50:
[----:B-1----:R-:W-:-:S04]  /*3a80*/  SHF.L.U32 R2, R3, 0x1f, RZ ;  /* 0x0000001f03027819 */ /* 0x002fc800000006ff */
[----:B------:R1:W2:Y:S03]  /*3a90*/  SYNCS.PHASECHK.TRANS64.TRYWAIT P0, [R0+URZ+0x108], R2 ;  /* 0x00010802000075a7 */ /* 0x0002a600080011ff */
[----:B--2---:R-:W-:Y:S05]  /*3aa0*/  @!P0 NANOSLEEP.SYNCS 0x989680 ;  /* 0x009896800000895d */ /* 0x004fea0003900000 */
[----:B------:R-:W2:Y:S02]  /*3ab0*/  @!P0 SYNCS.PHASECHK.TRANS64 P0, [R0+URZ+0x108], R2 ;  /* 0x00010802000085a7 */ /* 0x000ea400080010ff */
[----:B--2---:R-:W-:Y:S05]  /*3ac0*/  @P0 EXIT ;  /* 0x000000000000094d */ /* 0x004fea0003800000 */
[----:B------:R-:W-:Y:S05]  /*3ad0*/  BRA `(.L_x_50) ;  /* 0xfffffffc00e87947 */ /* 0x000fea000383ffff */
.L_x_46:
[----:B------:R-:W-:-:S09]  /*3ae0*/  UISETP.NE.AND UP0, UPT, UR15, URZ, UPT ;  /* 0x000000ff0f00728c */ /* 0x000fd2000bf05270 */
[----:B------:R-:W-:Y:S05]  /*3af0*/  BRA.U UP0, `(.L_x_51) ;  /* 0x0000000d00847547 */ /* 0x000fea000b800000 */
[----:B------:R-:W2:Y:S01]  /*3b00*/  S2UR UR7, SR_CgaCtaId ;  /* 0x00000000000779c3 */ /* 0x000ea20000008800 */
[----:B------:R-:W-:Y:S01]  /*3b10*/  UMOV UR4, 0x40 ;  /* 0x0000004000047882 */ /* 0x000fe20000000000 */
[----:B------:R-:W-:Y:S01]  /*3b20*/  NOP ;  /* 0x0000000000007918 */ /* 0x000fe20000000000 */
[----:B------:R-:W-:Y:S01]  /*3b30*/  UMOV UR6, 0x400 ;  /* 0x0000040000067882 */ /* 0x000fe20000000000 */
[----:B--2---:R-:W-:Y:S02]  /*3b40*/  ULEA UR5, UR7, UR4, 0x18 ;  /* 0x0000000407057291 */ /* 0x004fe4000f8ec0ff */
[----:B------:R-:W-:-:S07]  /*3b50*/  ULEA UR6, UR7, UR6, 0x18 ;  /* 0x0000000607067291 */ /* 0x000fce000f8ec0ff */
[----:B------:R-:W2:Y:S02]  /*3b60*/  LDS.U8 R0, [UR5+0x1c] ;  /* 0x00001c05ff007984 */ /* 0x000ea40008000000 */
[----:B--2---:R-:W-:-:S13]  /*3b70*/  ISETP.NE.AND P0, PT, R0, RZ, PT ;  /* 0x000000ff0000720c */ /* 0x004fda0003f05270 */
[----:B------:R-:W-:Y:S05]  /*3b80*/  @P0 BRA `(.L_x_52) ;  /* 0x0000000000580947 */ /* 0x000fea0003800000 */
[----:B------:R-:W-:-:S13]  /*3b90*/  ELECT P0, URZ, PT ;  /* 0x0000000000ff782f */ /* 0x000fda0003800000 */
[----:B------:R-:W-:Y:S05]  /*3ba0*/  @!P0 BRA `(.L_x_53) ;  /* 0x0000000000608947 */ /* 0x000fea0003800000 */
[----:B------:R-:W-:Y:S01]  /*3bb0*/  UMOV UR4, 0x10 ;  /* 0x0000001000047882 */ /* 0x000fe20000000000 */
[----:B------:R-:W-:Y:S01]  /*3bc0*/  HFMA2 R0, -RZ, RZ, 0, 5.9604644775390625e-08 ;  /* 0x00000001ff007431 */ /* 0x000fe200000001ff */
[----:B------:R-:W-:-:S03]  /*3bd0*/  MOV R2, 0xffff ;  /* 0x0000ffff00027802 */ /* 0x000fc60000000f00 */
[----:B------:R-:W-:Y:S04]  /*3be0*/  DEPBAR.LE SB2, 0x36 ;  /* 0x0000ad800000791a */ /* 0x000fe80000000000 */
[----:B------:R-:W2:Y:S02]  /*3bf0*/  UTCATOMSWS.FIND_AND_SET.ALIGN UP0, UR4, UR4 ;  /* 0x00000004000475e3 */ /* 0x000ea40008000800 */
[----:B--2---:R-:W-:Y:S01]  /*3c00*/  MOV R3, UR4 ;  /* 0x0000000400037c02 */ /* 0x004fe20008000f00 */
[----:B------:R-:W-:Y:S06]  /*3c10*/  BRA.U UP0, `(.L_x_54) ;  /* 0x0000000100187547 */ /* 0x000fec000b800000 */
.L_x_55:
[----:B------:R-:W-:Y:S05]  /*3c20*/  NANOSLEEP 0x64 ;  /* 0x000000640000795d */ /* 0x000fea0003800000 */
[----:B------:R-:W-:-:S05]  /*3c30*/  UMOV UR4, 0x10 ;  /* 0x0000001000047882 */ /* 0x000fca0000000000 */
[----:B------:R-:W-:Y:S04]  /*3c40*/  DEPBAR.LE SB2, 0x36 ;  /* 0x0000ad800000791a */ /* 0x000fe80000000000 */
[----:B------:R-:W2:Y:S02]  /*3c50*/  UTCATOMSWS.FIND_AND_SET.ALIGN UP0, UR4, UR4 ;  /* 0x00000004000475e3 */ /* 0x000ea40008000800 */
[----:B--2---:R-:W-:Y:S01]  /*3c60*/  MOV R3, UR4 ;  /* 0x0000000400037c02 */ /* 0x004fe20008000f00 */
[----:B------:R-:W-:Y:S05]  /*3c70*/  BRA.U !UP0, `(.L_x_55) ;  /* 0xfffffffd08e87547 */ /* 0x000fea000b83ffff */
.L_x_54:
[-C--:B------:R-:W-:Y:S02]  /*3c80*/  SHF.L.U32 R2, R2, R3.reuse, RZ ;  /* 0x0000000302027219 */ /* 0x080fe400000006ff */
[----:B------:R-:W-:Y:S01]  /*3c90*/  SHF.L.U32 R0, R0, R3, RZ ;  /* 0x0000000300007219 */ /* 0x000fe200000006ff */
[----:B------:R-:W-:Y:S02]  /*3ca0*/  IMAD.SHL.U32 R3, R3, 0x20, RZ ;  /* 0x0000002003037824 */ /* 0x000fe400078e00ff */
[----:B------:R2:W-:Y:S04]  /*3cb0*/  ATOMS.OR RZ, [UR5+0x14], R2 ;  /* 0x00001402ffff798c */ /* 0x0005e8000b000005 */
[----:B------:R2:W-:Y:S04]  /*3cc0*/  ATOMS.OR RZ, [UR5+0x18], R0 ;  /* 0x00001800ffff798c */ /* 0x0005e8000b000005 */
[----:B------:R2:W-:Y:S01]  /*3cd0*/  STS [UR6+0x150], R3 ;  /* 0x00015003ff007988 */ /* 0x0005e20008000806 */
[----:B------:R-:W-:Y:S05]  /*3ce0*/  BRA `(.L_x_53) ;  /* 0x0000000000107947 */ /* 0x000fea0003800000 */
.L_x_52:
[----:B------:R-:W-:Y:S02]  /*3cf0*/  MOV R0, 0xffffffff ;  /* 0xffffffff00007802 */ /* 0x000fe40000000f00 */
[----:B------:R-:W-:-:S03]  /*3d00*/  MOV R2, 0x3d30 ;  /* 0x00003d3000027802 */ /* 0x000fc60000000f00 */
[----:B------:R2:W-:Y:S04]  /*3d10*/  STS [UR6+0x150], R0 ;  /* 0x00015000ff007988 */ /* 0x0005e80008000806 */
[----:B-12--5:R-:W-:Y:S05]  /*3d20*/  CALL.REL.NOINC `($__internal_1_$__cuda_sm10x_tcgen05_guardrail_trap_phase_invalid_during_alloc) ;  /* 0x0000005c00687944 */ /* 0x026fea0003c00000 */
.L_x_53:
[----:B------:R-:W-:Y:S05]  /*3d30*/  WARPSYNC.ALL ;  /* 0x0000000000007948 */ /* 0x000fea0003800000 */
[----:B------:R-:W3:Y:S01]  /*3d40*/  S2UR UR4, SR_CgaCtaId ;  /* 0x00000000000479c3 */ /* 0x000ee20000008800 */
[----:B------:R-:W-:Y:S01]  /*3d50*/  UMOV UR21, 0x400 ;  /* 0x0000040000157882 */ /* 0x000fe20000000000 */
[----:B------:R-:W-:-:S06]  /*3d60*/  NOP ;  /* 0x0000000000007918 */ /* 0x000fcc0000000000 */
[----:B------:R-:W-:Y:S06]  /*3d70*/  BAR.ARV 0x6, 0xa0 ;  /* 0x0182800000007b1d */ /* 0x000fec0000002000 */
[----:B------:R-:W4:Y:S01]  /*3d80*/  LDCU UR5, c[0x0][0x394] ;  /* 0x00007280ff0577ac */ /* 0x000f220008000800 */
[----:B------:R-:W-:Y:S01]  /*3d90*/  IMAD.MOV.U32 R8, RZ, RZ, 0x1 ;  /* 0x00000001ff087424 */ /* 0x000fe200078e00ff */
[----:B------:R-:W1:Y:S01]  /*3da0*/  LDCU UR7, c[0x0][0x394] ;  /* 0x00007280ff0777ac */ /* 0x000e620008000800 */
[----:B------:R-:W-:Y:S01]  /*3db0*/  UMOV UR24, URZ ;  /* 0x000000ff00187c82 */ /* 0x000fe20008000000 */
[----:B------:R-:W-:Y:S01]  /*3dc0*/  UMOV UR18, URZ ;  /* 0x000000ff00127c82 */ /* 0x000fe20008000000 */
[----:B---3--:R-:W-:Y:S01]  /*3dd0*/  ULEA UR21, UR4, UR21, 0x18 ;  /* 0x0000001504157291 */ /* 0x008fe2000f8ec0ff */
[----:B------:R-:W-:Y:S01]  /*3de0*/  UMOV UR32, 0x0 ;  /* 0x0000000000207882 */ /* 0x000fe20000000000 */
[----:B------:R-:W-:-:S02]  /*3df0*/  UMOV UR33, 0x4118910 ;  /* 0x0411891000217882 */ /* 0x000fc40000000000 */
[----:B------:R-:W-:Y:S02]  /*3e00*/  UIADD3 UR4, UPT, UPT, UR21, 0x6800, URZ ;  /* 0x0000680015047890 */ /* 0x000fe4000fffe0ff */
[----:B------:R-:W-:Y:S02]  /*3e10*/  UIADD3 UR6, UPT, UPT, UR21, 0x1e800, URZ ;  /* 0x0001e80015067890 */ /* 0x000fe4000fffe0ff */
[----:B----4-:R-:W-:Y:S01]  /*3e20*/  UIADD3 UR5, UPT, UPT, UR5, 0x1f, URZ ;  /* 0x0000001f05057890 */ /* 0x010fe2000fffe0ff */
[----:B------:R-:W2:Y:S01]  /*3e30*/  LDS R9, [UR21+0x150] ;  /* 0x00015015ff097984 */ /* 0x000ea20008000800 */
[----:B------:R-:W-:Y:S02]  /*3e40*/  USHF.R.U32.HI UR22, URZ, 0x4, UR4 ;  /* 0x00000004ff167899 */ /* 0x000fe40008011604 */
[----:B------:R-:W-:Y:S02]  /*3e50*/  USHF.R.S32.HI UR34, URZ, 0x1f, UR5 ;  /* 0x0000001fff227899 */ /* 0x000fe40008011405 */
[----:B------:R-:W-:-:S02]  /*3e60*/  USHF.R.U32.HI UR4, URZ, 0x4, UR6 ;  /* 0x00000004ff047899 */ /* 0x000fc40008011606 */
[----:B------:R-:W-:Y:S02]  /*3e70*/  ULEA.HI UR34, UR34, UR5, URZ, 0x5 ;  /* 0x0000000522227291 */ /* 0x000fe4000f8f28ff */
[----:B------:R-:W-:Y:S02]  /*3e80*/  UIADD3 UR35, UPT, UPT, UR21, 0x108, URZ ;  /* 0x0000010815237890 */ /* 0x000fe4000fffe0ff */
[----:B------:R-:W-:Y:S02]  /*3e90*/  USHF.R.S32.HI UR34, URZ, 0x5, UR34 ;  /* 0x00000005ff227899 */ /* 0x000fe40008011422 */
[----:B------:R-:W-:Y:S02]  /*3ea0*/  ULOP3.LUT UR22, UR22, 0x3fff, URZ, 0xc0, !UPT ;  /* 0x00003fff16167892 */ /* 0x000fe4000f8ec0ff */
[----:B------:R-:W-:Y:S02]  /*3eb0*/  UISETP.LT.AND UP0, UPT, UR34, 0x1, UPT ;  /* 0x000000012200788c */ /* 0x000fe4000bf01270 */
[----:B------:R-:W-:-:S02]  /*3ec0*/  ULOP3.LUT UR4, UR4, 0x3fff, URZ, 0xc0, !UPT ;  /* 0x00003fff04047892 */ /* 0x000fc4000f8ec0ff */
[----:B------:R-:W-:Y:S02]  /*3ed0*/  USEL UR36, UR34, 0x1, !UP0 ;  /* 0x0000000122247887 */ /* 0x000fe4000c000000 */
[----:B------:R-:W-:Y:S02]  /*3ee0*/  UPRMT UR35, URZ, 0x654, UR35 ;  /* 0x00000654ff237896 */ /* 0x000fe40008000023 */
[----:B------:R-:W-:Y:S02]  /*3ef0*/  ULOP3.LUT UR22, UR22, 0x1000000, URZ, 0xfc, !UPT ;  /* 0x0100000016167892 */ /* 0x000fe4000f8efcff */
[----:B------:R-:W-:Y:S02]  /*3f00*/  ULOP3.LUT UR23, UR4, 0x1000000, URZ, 0xfc, !UPT ;  /* 0x0100000004177892 */ /* 0x000fe4000f8efcff */
[----:B------:R-:W-:Y:S02]  /*3f10*/  UIADD3 UR36, UPT, UPT, -UR36, URZ, URZ ;  /* 0x000000ff24247290 */ /* 0x000fe4000fffe1ff */
[----:B-1----:R-:W-:Y:S01]  /*3f20*/  UISETP.GE.AND UP4, UPT, UR7, 0x1, UPT ;  /* 0x000000010700788c */ /* 0x002fe2000bf86270 */
[----:B------:R-:W-:Y:S01]  /*3f30*/  UMOV UR30, 0x0 ;  /* 0x00000000001e7882 */ /* 0x000fe20000000000 */
[----:B------:R-:W-:Y:S01]  /*3f40*/  UMOV UR31, 0x4118910 ;  /* 0x04118910001f7882 */ /* 0x000fe20000000000 */
[----:B------:R-:W-:Y:S01]  /*3f50*/  UMOV UR28, 0x0 ;  /* 0x00000000001c7882 */ /* 0x000fe20000000000 */
[----:B------:R-:W-:Y:S01]  /*3f60*/  UMOV UR29, 0x4118910 ;  /* 0x04118910001d7882 */ /* 0x000fe20000000000 */
[----:B------:R-:W-:Y:S01]  /*3f70*/  UMOV UR26, 0x0 ;  /* 0x00000000001a7882 */ /* 0x000fe20000000000 */
[----:B------:R-:W-:Y:S01]  /*3f80*/  UMOV UR27, 0x4118910 ;  /* 0x04118910001b7882 */ /* 0x000fe20000000000 */
[C---:B--2---:R-:W-:Y:S01]  /*3f90*/  VIADD R3, R9.reuse, 0x40 ;  /* 0x0000004009037836 */ /* 0x044fe20000000000 */
[----:B------:R-:W-:-:S04]  /*3fa0*/  LOP3.LUT R2, R9, 0xffff, RZ, 0xc0, !PT ;  /* 0x0000ffff09027812 */ /* 0x000fc800078ec0ff */
[----:B------:R-:W-:-:S05]  /*3fb0*/  LOP3.LUT R3, R3, 0xffff, RZ, 0xc0, !PT ;  /* 0x0000ffff03037812 */ /* 0x000fca00078ec0ff */
[----:B------:R1:W-:Y:S02]  /*3fc0*/  STL.64 [R1], R2 ;  /* 0x0000000201007387 */ /* 0x0003e40000100a00 */
[----:B-1----:R-:W-:-:S07]  /*3fd0*/  CS2R R2, SRZ ;  /* 0x0000000000027805 */ /* 0x002fce000001ff00 */
.L_x_62:
[----:B-1----:R-:W-:-:S04]  /*3fe0*/  SHF.L.U32 R4, R3, 0x1f, RZ ;  /* 0x0000001f03047819 */ /* 0x002fc800000006ff */
[----:B------:R-:W1:Y:S02]  /*3ff0*/  SYNCS.PHASECHK.TRANS64.TRYWAIT P0, [UR21+0x100], R4 ;  /* 0x00010004ff0075a7 */ /* 0x000e640008001115 */
[----:B-12-4-:R-:W-:Y:S05]  /*4000*/  @!P0 BRA `(.L_x_56) ;  /* 0x00000054004c8947 */ /* 0x016fea0003800000 */
.L_x_147:
[----:B-1----:R-:W1:Y:S01]  /*4010*/  LDS.128 R4, [UR21+0x140] ;  /* 0x00014015ff047984 */ /* 0x002e620008000c00 */
[----:B------:R-:W-:Y:S01]  /*4020*/  ULEA UR25, UR24, UR21, 0x3 ;  /* 0x0000001518197291 */ /* 0x000fe2000f8e18ff */
[----:B------:R-:W-:Y:S01]  /*4030*/  SHF.L.U32 R0, R8, 0x1f, RZ ;  /* 0x0000001f08007819 */ /* 0x000fe200000006ff */
[----:B------:R-:W-:Y:S01]  /*4040*/  @!PT LDS RZ, [RZ] ;  /* 0x00000000fffff984 */ /* 0x000fe20000000800 */
[----:B------:R-:W-:Y:S01]  /*4050*/  @!PT LDS RZ, [RZ] ;  /* 0x00000000fffff984 */ /* 0x000fe20000000800 */
[----:B------:R-:W-:Y:S01]  /*4060*/  @!PT LDS RZ, [RZ] ;  /* 0x00000000fffff984 */ /* 0x000fe20000000800 */
[----:B------:R-:W-:Y:S01]  /*4070*/  @!PT LDS RZ, [RZ] ;  /* 0x00000000fffff984 */ /* 0x000fe20000000800 */
[----:B------:R2:W-:Y:S06]  /*4080*/  MEMBAR.ALL.CTA ;  /* 0x0000000000007992 */ /* 0x0005ec0000008000 */
[----:B--2---:R-:W2:Y:S02]  /*4090*/  FENCE.VIEW.ASYNC.S ;  /* 0x00000000000073c6 */ /* 0x004ea40000000000 */
[----:B--2---:R-:W-:Y:S01]  /*40a0*/  SYNCS.ARRIVE.TRANS64.RED.A1T0 RZ, [UR35], RZ ;  /* 0x000000ffffff79a7 */ /* 0x004fe20008100423 */
[----:B------:R-:W2:Y:S01]  /*40b0*/  SYNCS.PHASECHK.TRANS64.TRYWAIT P0, [UR25+0x120], R0 ;  /* 0x00012000ff0075a7 */ /* 0x000ea20008001119 */
[----:B-1----:R-:W-:Y:S01]  /*40c0*/  LOP3.LUT P3, RZ, R6, 0x1, RZ, 0xc0, !PT ;  /* 0x0000000106ff7812 */ /* 0x002fe2000786c0ff */
[----:B--2---:R-:W-:-:S12]  /*40d0*/  @!P0 BRA `(.L_x_57) ;  /* 0x0000005400308947 */ /* 0x004fd80003800000 */
.L_x_149:
[----:B------:R-:W-:Y:S05]  /*40e0*/  BRA.U !UP4, `(.L_x_58) ;  /* 0x000000010cf87547 */ /* 0x000fea000b800000 */
[----:B-1----:R-:W-:Y:S01]  /*40f0*/  IMAD.U32 R0, RZ, RZ, UR24 ;  /* 0x00000018ff007e24 */ /* 0x002fe2000f8e00ff */
[----:B------:R-:W-:-:S04]  /*4100*/  ULEA UR4, UR18, UR21, 0x3 ;  /* 0x0000001512047291 */ /* 0x000fc8000f8e18ff */
[----:B------:R-:W-:-:S05]  /*4110*/  LEA R0, R0, R1, 0x2 ;  /* 0x0000000100007211 */ /* 0x000fca00078e10ff */
[----:B------:R1:W5:Y:S01]  /*4120*/  LDL R4, [R0] ;  /* 0x0000000000047983 */ /* 0x0003620000100800 */
[----:B------:R-:W-:Y:S01]  /*4130*/  UPLOP3.LUT UP2, UPT, UPT, UPT, UPT, 0x40, 0x4 ;  /* 0x000000000004789c */ /* 0x000fe20003f4e870 */
[----:B------:R-:W-:Y:S01]  /*4140*/  UMOV UR20, UR36 ;  /* 0x0000002400147c82 */ /* 0x000fe20008000000 */
[----:B------:R-:W-:Y:S01]  /*4150*/  UMOV UR19, UR34 ;  /* 0x0000002200137c82 */ /* 0x000fe20008000000 */
[----:B------:R-:W-:Y:S01]  /*4160*/  UMOV UR5, UR18 ;  /* 0x0000001200057c82 */ /* 0x000fe20008000000 */
[----:B-1----:R-:W-:-:S04]  /*4170*/  SHF.L.U32 R0, R2, 0x1f, RZ ;  /* 0x0000001f02007819 */ /* 0x002fc800000006ff */
[----:B------:R1:W2:Y:S03]  /*4180*/  SYNCS.PHASECHK.TRANS64.TRYWAIT P2, [UR4], R0 ;  /* 0x00000000ff0075a7 */ /* 0x0002a60008041104 */
.L_x_61:
[----:B------:R-:W-:Y:S02]  /*4190*/  UIADD3 UR20, UPT, UPT, UR20, 0x1, URZ ;  /* 0x0000000114147890 */ /* 0x000fe4000fffe0ff */
[----:B------:R-:W-:Y:S02]  /*41a0*/  ULEA UR17, UR5, UR21, 0x3 ;  /* 0x0000001505117291 */ /* 0x000fe4000f8e18ff */
[----:B------:R-:W-:Y:S01]  /*41b0*/  UISETP.NE.AND UP3, UPT, UR20, URZ, UPT ;  /* 0x000000ff1400728c */ /* 0x000fe2000bf65270 */
[----:B--234-:R-:W-:Y:S10]  /*41c0*/  @P2 BRA `(.L_x_59) ;  /* 0x00000000000c2947 */ /* 0x01cff40003800000 */
[----:B------:R-:W-:Y:S04]  /*41d0*/  SHF.L.U32 R5, R2, 0x1f, RZ ;  /* 0x0000001f02057819 */ /* 0x000fe800000006ff */
[----:B------:R-:W2:Y:S02]  /*41e0*/  SYNCS.PHASECHK.TRANS64.TRYWAIT P0, [UR17], R5 ;  /* 0x00000005ff0075a7 */ /* 0x000ea40008001111 */
[----:B--2---:R-:W-:Y:S05]  /*41f0*/  @!P0 BRA `(.L_x_60) ;  /* 0x0000005400008947 */ /* 0x004fea0003800000 */
.L_x_59:
[----:B------:R-:W-:Y:S01]  /*4200*/  UISETP.NE.AND UP0, UPT, UR19, 0x1, UPT ;  /* 0x000000011300788c */ /* 0x000fe2000bf05270 */
[----:B------:R-:W-:Y:S01]  /*4210*/  PLOP3.LUT P2, PT, PT, PT, PT, 0x80, 0x8 ;  /* 0x000000000008781c */ /* 0x000fe20003f4f070 */
[----:B------:R-:W-:Y:S01]  /*4220*/  UIADD3 UR4, UPT, UPT, UR5, 0x1, URZ ;  /* 0x0000000105047890 */ /* 0x000fe2000fffe0ff */
[----:B------:R-:W-:Y:S11]  /*4230*/  ELECT P1, URZ, PT ;  /* 0x0000000000ff782f */ /* 0x000ff60003820000 */
[----:B------:R-:W-:Y:S02]  /*4240*/  @!UPT UIADD3 URZ, UPT, UPT, URZ, URZ, URZ ;  /* 0x000000fffffff290 */ /* 0x000fe4000fffe0ff */
[----:B-----5:R-:W-:Y:S01]  /*4250*/  @P1 R2UR.BROADCAST UR8, R4 ;  /* 0x00000000040812ca */ /* 0x020fe200008e0000 */
[----:B------:R-:W-:Y:S01]  /*4260*/  UISETP.NE.AND UP1, UPT, UR4, 0xc, UPT ;  /* 0x0000000c0400788c */ /* 0x000fe2000bf25270 */
[----:B------:R-:W-:Y:S01]  /*4270*/  PLOP3.LUT P0, PT, PT, PT, UP0, 0x80, 0x8 ;  /* 0x000000000008781c */ /* 0x000fe20003f0f008 */
[----:B------:R-:W-:Y:S02]  /*4280*/  ULEA UR10, UR5, UR23, 0x9 ;  /* 0x00000017050a7291 */ /* 0x000fe4000f8e48ff */
[----:B------:R-:W-:Y:S02]  /*4290*/  USEL UR6, URZ, 0x1, UP1 ;  /* 0x00000001ff067887 */ /* 0x000fe40008800000 */
[----:B------:R-:W-:Y:S02]  /*42a0*/  USEL UR18, UR4, URZ, UP1 ;  /* 0x000000ff04127287 */ /* 0x000fe40008800000 */
[----:B------:R-:W-:Y:S02]  /*42b0*/  ULEA UR14, UR5, UR22, 0x9 ;  /* 0x00000016050e7291 */ /* 0x000fe4000f8e48ff */
[----:B------:R-:W-:Y:S01]  /*42c0*/  @UP0 ULEA UR4, UR18, UR21, 0x3 ;  /* 0x0000001512040291 */ /* 0x000fe2000f8e18ff */
[----:B------:R-:W-:Y:S01]  /*42d0*/  LOP3.LUT R2, R2, UR6, RZ, 0x3c, !PT ;  /* 0x0000000602027c12 */ /* 0x000fe2000f8e3cff */
[----:B------:R-:W-:Y:S02]  /*42e0*/  UIADD3 UR6, UPT, UPT, UR10, 0x40, URZ ;  /* 0x000000400a067890 */ /* 0x000fe4000fffe0ff */
[----:B------:R-:W-:Y:S01]  /*42f0*/  UIADD3 UR12, UPT, UPT, UR10, 0x80, URZ ;  /* 0x000000800a0c7890 */ /* 0x000fe2000fffe0ff */
[----:B-1----:R-:W-:Y:S01]  /*4300*/  @P0 SHF.L.U32 R0, R2, 0x1f, RZ ;  /* 0x0000001f02000819 */ /* 0x002fe200000006ff */
[----:B------:R-:W-:Y:S01]  /*4310*/  UIADD3 UR19, UPT, UPT, UR19, -0x1, URZ ;  /* 0xffffffff13137890 */ /* 0x000fe2000fffe0ff */
[----:B------:R-:W-:Y:S02]  /*4320*/  UMOV UR11, 0x20004020 ;  /* 0x20004020000b7882 */ /* 0x000fe40000000000 */
[----:B------:R3:W4:Y:S01]  /*4330*/  @P0 SYNCS.PHASECHK.TRANS64.TRYWAIT P2, [UR4], R0 ;  /* 0x00000000ff0005a7 */ /* 0x0007220008041104 */
[----:B------:R-:W-:Y:S11]  /*4340*/  ELECT P0, URZ, PT ;  /* 0x0000000000ff782f */ /* 0x000ff60003800000 */
[----:B------:R-:W-:Y:S02]  /*4350*/  @!UPT UIADD3 URZ, UPT, UPT, URZ, URZ, URZ ;  /* 0x000000fffffff290 */ /* 0x000fe4000fffe0ff */
[C---:B------:R-:W-:Y:S01]  /*4360*/  @P0 R2UR.BROADCAST UR16, R4.reuse ;  /* 0x00000000041002ca */ /* 0x040fe200008e0000 */
[----:B------:R-:W-:Y:S01]  /*4370*/  UIADD3 UR4, UPT, UPT, UR14, 0x40, URZ ;  /* 0x000000400e047890 */ /* 0x000fe2000fffe0ff */
[----:B------:R-:W-:Y:S01]  /*4380*/  ELECT P0, URZ, PT ;  /* 0x0000000000ff782f */ /* 0x000fe20003800000 */
[----:B------:R-:W-:Y:S01]  /*4390*/  UMOV UR15, 0x20004020 ;  /* 0x20004020000f7882 */ /* 0x000fe20000000000 */
[----:B------:R-:W-:Y:S01]  /*43a0*/  UMOV UR7, 0x20004020 ;  /* 0x2000402000077882 */ /* 0x000fe20000000000 */
[----:B------:R1:W-:Y:S01]  /*43b0*/  UTCHMMA gdesc[UR14], gdesc[UR10], tmem[UR8], tmem[UR32], idesc[UR33], UP2 ;  /* 0x00ff200a0e0075ea */ /* 0x0003e20009000008 */
[----:B------:R-:W-:Y:S01]  /*43c0*/  UPLOP3.LUT UP2, UPT, UPT, UPT, UPT, 0x80, 0x8 ;  /* 0x000000000008789c */ /* 0x000fe20003f4f070 */
[----:B------:R-:W-:Y:S01]  /*43d0*/  UMOV UR5, 0x20004020 ;  /* 0x2000402000057882 */ /* 0x000fe20000000000 */
[----:B------:R-:W-:Y:S01]  /*43e0*/  UMOV UR13, 0x20004020 ;  /* 0x20004020000d7882 */ /* 0x000fe20000000000 */
[----:B------:R-:W-:Y:S04]  /*43f0*/  UMOV UR9, 0x20004020 ;  /* 0x2000402000097882 */ /* 0x000fe80000000000 */
[----:B------:R2:W-:Y:S01]  /*4400*/  UTCHMMA gdesc[UR4], gdesc[UR6], tmem[UR16], tmem[UR30], idesc[UR31], UPT ;  /* 0x00ff1e06040075ea */ /* 0x0005e2000b800010 */
[----:B-1----:R-:W-:Y:S01]  /*4410*/  UIADD3 UR8, UPT, UPT, UR14, 0x80, URZ ;  /* 0x000000800e087890 */ /* 0x002fe2000fffe0ff */
[C---:B------:R-:W-:Y:S02]  /*4420*/  @P0 R2UR.BROADCAST UR15, R4.reuse ;  /* 0x00000000040f02ca */ /* 0x040fe400008e0000 */
[----:B------:R-:W-:Y:S01]  /*4430*/  ELECT P0, URZ, PT ;  /* 0x0000000000ff782f */ /* 0x000fe20003800000 */
[----:B------:R-:W-:Y:S02]  /*4440*/  UIADD3 UR10, UPT, UPT, UR10, 0xc0, URZ ;  /* 0x000000c00a0a7890 */ /* 0x000fe4000fffe0ff */
[----:B--2---:R-:W-:Y:S10]  /*4450*/  UIADD3 UR6, UPT, UPT, UR14, 0xc0, URZ ;  /* 0x000000c00e067890 */ /* 0x004ff4000fffe0ff */
[----:B------:R-:W-:Y:S01]  /*4460*/  @P0 R2UR.BROADCAST UR14, R4 ;  /* 0x00000000040e02ca */ /* 0x000fe200008e0000 */
[----:B------:R-:W-:Y:S01]  /*4470*/  UIADD3 UR4, UPT, UPT, UR17, 0x60, URZ ;  /* 0x0000006011047890 */ /* 0x000fe2000fffe0ff */
[----:B------:R-:W-:Y:S01]  /*4480*/  UMOV UR5, UR18 ;  /* 0x0000001200057c82 */ /* 0x000fe20008000000 */
[----:B------:R3:W-:Y:S10]  /*4490*/  UTCHMMA gdesc[UR8], gdesc[UR12], tmem[UR15], tmem[UR28], idesc[UR29], UPT ;  /* 0x00ff1c0c080075ea */ /* 0x0007f4000b80000f */
[----:B------:R3:W-:Y:S01]  /*44a0*/  UTCHMMA gdesc[UR6], gdesc[UR10], tmem[UR14], tmem[UR26], idesc[UR27], UPT ;  /* 0x00ff1a0a060075ea */ /* 0x0007e2000b80000e */
[----:B------:R3:W-:Y:S01]  /*44b0*/  UTCBAR [UR4], URZ ;  /* 0x000000ff040073e9 */ /* 0x0007e200080000ff */
[----:B------:R-:W-:Y:S05]  /*44c0*/  BRA.U UP3, `(.L_x_61) ;  /* 0xfffffffd03307547 */ /* 0x000fea000b83ffff */
.L_x_58:
[----:B---3--:R-:W-:Y:S01]  /*44d0*/  UIADD3 UR4, UPT, UPT, UR24, 0x1, URZ ;  /* 0x0000000118047890 */ /* 0x008fe2000fffe0ff */
[----:B------:R-:W-:Y:S01]  /*44e0*/  LOP3.LUT R3, R3, 0x1, RZ, 0x3c, !PT ;  /* 0x0000000103037812 */ /* 0x000fe200078e3cff */
[----:B------:R-:W-:Y:S02]  /*44f0*/  UIADD3 UR5, UPT, UPT, UR25, 0x110, URZ ;  /* 0x0000011019057890 */ /* 0x000fe4000fffe0ff */
[----:B------:R-:W-:-:S04]  /*4500*/  UISETP.NE.AND UP0, UPT, UR4, 0x2, UPT ;  /* 0x000000020400788c */ /* 0x000fc8000bf05270 */
[----:B------:R-:W-:Y:S02]  /*4510*/  USEL UR6, URZ, 0x1, UP0 ;  /* 0x00000001ff067887 */ /* 0x000fe40008000000 */
[----:B------:R-:W-:Y:S01]  /*4520*/  USEL UR24, UR4, URZ, UP0 ;  /* 0x000000ff04187287 */ /* 0x000fe20008000000 */
[----:B------:R2:W-:Y:S03]  /*4530*/  UTCBAR [UR5], URZ ;  /* 0x000000ff050073e9 */ /* 0x0005e600080000ff */
[----:B------:R-:W-:Y:S01]  /*4540*/  LOP3.LUT R8, R8, UR6, RZ, 0x3c, !PT ;  /* 0x0000000608087c12 */ /* 0x000fe2000f8e3cff */
[----:B------:R-:W-:Y:S07]  /*4550*/  @P3 BRA `(.L_x_62) ;  /* 0xfffffff800a03947 */ /* 0x000fee000383ffff */
[----:B------:R-:W3:Y:S01]  /*4560*/  S2UR UR6, SR_CgaCtaId ;  /* 0x00000000000679c3 */ /* 0x000ee20000008800 */
[----:B------:R-:W-:Y:S01]  /*4570*/  ELECT P0, URZ, PT ;  /* 0x0000000000ff782f */ /* 0x000fe20003800000 */
[----:B-1----:R-:W-:Y:S01]  /*4580*/  IMAD.MOV.U32 R0, RZ, RZ, 0x1 ;  /* 0x00000001ff007424 */ /* 0x002fe200078e00ff */
[----:B------:R-:W-:Y:S01]  /*4590*/  UIADD3 UR21, UPT, UPT, UR21, 0x120, URZ ;  /* 0x0000012015157890 */ /* 0x000fe2000fffe0ff */
[----:B------:R-:W-:Y:S01]  /*45a0*/  SHF.L.U32 R2, R8, 0x1f, RZ ;  /* 0x0000001f08027819 */ /* 0x000fe200000006ff */
[----:B------:R-:W-:-:S03]  /*45b0*/  UMOV UR4, 0x40 ;  /* 0x0000004000047882 */ /* 0x000fc60000000000 */
[----:B------:R-:W-:Y:S01]  /*45c0*/  UVIRTCOUNT.DEALLOC.SMPOOL 0x80 ;  /* 0x000000800000784c */ /* 0x000fe20000000000 */
[----:B---3--:R-:W-:Y:S02]  /*45d0*/  ULEA UR6, UR6, UR4, 0x18 ;  /* 0x0000000406067291 */ /* 0x008fe4000f8ec0ff */
[----:B------:R-:W-:-:S07]  /*45e0*/  ULEA UR4, UR24, UR21, 0x3 ;  /* 0x0000001518047291 */ /* 0x000fce000f8e18ff */
[----:B------:R1:W-:Y:S02]  /*45f0*/  @P0 STS.U8 [UR6+0x1c], R0 ;  /* 0x00001c00ff000988 */ /* 0x0003e40008000006 */
[----:B------:R-:W3:Y:S02]  /*4600*/  SYNCS.PHASECHK.TRANS64.TRYWAIT P0, [UR4], R2 ;  /* 0x00000002ff0075a7 */ /* 0x000ee40008001104 */
[----:B-1-3--:R-:W-:Y:S05]  /*4610*/  @!P0 BRA `(.L_x_63) ;  /* 0x0000005000108947 */ /* 0x00afea0003800000 */
.L_x_152:
[----:B------:R-:W-:-:S04]  /*4620*/  UIADD3 UR4, UPT, UPT, UR24, 0x1, URZ ;  /* 0x0000000118047890 */ /* 0x000fc8000fffe0ff */
[----:B------:R-:W-:-:S04]  /*4630*/  UISETP.NE.AND UP0, UPT, UR4, 0x2, UPT ;  /* 0x000000020400788c */ /* 0x000fc8000bf05270 */
[----:B--2---:R-:W-:Y:S02]  /*4640*/  USEL UR5, URZ, 0x1, UP0 ;  /* 0x00000001ff057887 */ /* 0x004fe40008000000 */
[----:B------:R-:W-:-:S04]  /*4650*/  USEL UR4, UR4, URZ, UP0 ;  /* 0x000000ff04047287 */ /* 0x000fc80008000000 */
[----:B------:R-:W-:Y:S01]  /*4660*/  ULEA UR4, UR4, UR21, 0x3 ;  /* 0x0000001504047291 */ /* 0x000fe2000f8e18ff */
[----:B-1----:R-:W-:-:S04]  /*4670*/  LOP3.LUT R2, R8, UR5, RZ, 0x3c, !PT ;  /* 0x0000000508027c12 */ /* 0x002fc8000f8e3cff */
[----:B------:R-:W-:-:S04]  /*4680*/  SHF.L.U32 R2, R2, 0x1f, RZ ;  /* 0x0000001f02027819 */ /* 0x000fc800000006ff */
[----:B------:R-:W1:Y:S02]  /*4690*/  SYNCS.PHASECHK.TRANS64.TRYWAIT P0, [UR4], R2 ;  /* 0x00000002ff0075a7 */ /* 0x000e640008001104 */
[----:B-1----:R-:W-:Y:S05]  /*46a0*/  @!P0 BRA `(.L_x_64) ;  /* 0x0000005000048947 */ /* 0x002fea0003800000 */
.L_x_154:
[----:B------:R-:W-:Y:S01]  /*46b0*/  NOP ;  /* 0x0000000000007918 */ /* 0x000fe20000000000 */
[----:B-1----:R-:W1:Y:S01]  /*46c0*/  LDS R0, [UR6+0x14] ;  /* 0x00001406ff007984 */ /* 0x002e620008000800 */
[----:B------:R-:W-:Y:S01]  /*46d0*/  LOP3.LUT R3, R9, 0xffff, RZ, 0xc0, !PT ;  /* 0x0000ffff09037812 */ /* 0x000fe200078ec0ff */
[----:B------:R-:W-:-:S03]  /*46e0*/  IMAD.MOV.U32 R2, RZ, RZ, 0xffff ;  /* 0x0000ffffff027424 */ /* 0x000fc600078e00ff */
[----:B------:R-:W-:-:S04]  /*46f0*/  SHF.R.U32.HI R3, RZ, 0x5, R3 ;  /* 0x00000005ff037819 */ /* 0x000fc80000011603 */
[----:B------:R-:W-:-:S04]  /*4700*/  SHF.L.U32 R2, R2, R3, RZ ;  /* 0x0000000302027219 */ /* 0x000fc800000006ff */
[----:B-1----:R-:W-:-:S04]  /*4710*/  LOP3.LUT R0, R0, R2, RZ, 0xc0, !PT ;  /* 0x0000000200007212 */ /* 0x002fc800078ec0ff */
[----:B------:R-:W-:Y:S01]  /*4720*/  ISETP.NE.AND P0, PT, R0, R2, PT ;  /* 0x000000020000720c */ /* 0x000fe20003f05270 */
[----:B------:R-:W-:-:S05]  /*4730*/  IMAD.MOV.U32 R0, RZ, RZ, 0x1 ;  /* 0x00000001ff007424 */ /* 0x000fca00078e00ff */
[----:B------:R-:W-:-:S07]  /*4740*/  SHF.L.U32 R0, R0, R3, RZ ;  /* 0x0000000300007219 */ /* 0x000fce00000006ff */
[----:B------:R-:W-:Y:S05]  /*4750*/  @P0 BRA `(.L_x_65) ;  /* 0x00000000005c0947 */ /* 0x000fea0003800000 */
[----:B------:R-:W1:Y:S02]  /*4760*/  LDS R3, [UR6+0x18] ;  /* 0x00001806ff037984 */ /* 0x000e640008000800 */
[----:B-1----:R-:W-:-:S04]  /*4770*/  LOP3.LUT R3, R3, R0, RZ, 0xc0, !PT ;  /* 0x0000000003037212 */ /* 0x002fc800078ec0ff */
[----:B------:R-:W-:-:S13]  /*4780*/  ISETP.NE.AND P0, PT, R3, R0, PT ;  /* 0x000000000300720c */ /* 0x000fda0003f05270 */
[----:B------:R-:W-:Y:S05]  /*4790*/  @P0 BRA `(.L_x_66) ;  /* 0x0000000000400947 */ /* 0x000fea0003800000 */
[----:B------:R-:W-:Y:S01]  /*47a0*/  R2UR UR4, R2 ;  /* 0x00000000020472ca */ /* 0x000fe200000e0000 */
[----:B------:R-:W1:Y:S01]  /*47b0*/  S2R R3, SR_LANEID ;  /* 0x0000000000037919 */ /* 0x000e620000000000 */
[----:B------:R-:W-:-:S04]  /*47c0*/  LOP3.LUT R0, RZ, R0, RZ, 0x33, !PT ;  /* 0x00000000ff007212 */ /* 0x000fc800078e33ff */
[----:B------:R-:W2:Y:S07]  /*47d0*/  REDUX UR7, R0 ;  /* 0x00000000000773c4 */ /* 0x000eae0000000000 */
[----:B------:R-:W-:-:S03]  /*47e0*/  ULOP3.LUT UR5, URZ, UR4, URZ, 0x33, !UPT ;  /* 0x00000004ff057292 */ /* 0x000fc6000f8e33ff */
[----:B------:R-:W-:Y:S02]  /*47f0*/  VOTEU.ANY UR4, UPT, PT ;  /* 0x0000000000047886 */ /* 0x000fe400038e0100 */
[----:B------:R-:W-:Y:S01]  /*4800*/  UFLO.U32 UR4, UR4 ;  /* 0x00000004000472bd */ /* 0x000fe200080e0000 */
[----:B------:R-:W-:-:S04]  /*4810*/  IMAD.U32 R2, RZ, RZ, UR5 ;  /* 0x00000005ff027e24 */ /* 0x000fc8000f8e00ff */
[----:B------:R-:W3:Y:S02]  /*4820*/  REDUX UR8, R2 ;  /* 0x00000000020873c4 */ /* 0x000ee40000000000 */
[----:B------:R1:W-:Y:S01]  /*4830*/  UTCATOMSWS.AND URZ, UR5 ;  /* 0x0000000500ff79e3 */ /* 0x0003e20008000000 */
[----:B--2---:R-:W-:Y:S01]  /*4840*/  IMAD.U32 R0, RZ, RZ, UR7 ;  /* 0x00000007ff007e24 */ /* 0x004fe2000f8e00ff */
[----:B-1----:R-:W-:Y:S01]  /*4850*/  ISETP.EQ.U32.AND P0, PT, R3, UR4, PT ;  /* 0x0000000403007c0c */ /* 0x002fe2000bf02070 */
[----:B---3--:R-:W-:-:S12]  /*4860*/  IMAD.U32 R2, RZ, RZ, UR8 ;  /* 0x00000008ff027e24 */ /* 0x008fd8000f8e00ff */
[----:B------:R1:W-:Y:S04]  /*4870*/  @P0 ATOMS.AND RZ, [UR6+0x14], R2 ;  /* 0x00001402ffff098c */ /* 0x0003e8000a800006 */
[----:B------:R1:W-:Y:S01]  /*4880*/  @P0 ATOMS.AND RZ, [UR6+0x18], R0 ;  /* 0x00001800ffff098c */ /* 0x0003e2000a800006 */
[----:B------:R-:W-:Y:S05]  /*4890*/  BRA `(.L_x_67) ;  /* 0x0000000000147947 */ /* 0x000fea0003800000 */
.L_x_66:
[----:B------:R-:W-:Y:S02]  /*48a0*/  MOV R2, 0x48c0 ;  /* 0x000048c000027802 */ /* 0x000fe40000000f00 */
[----:B----45:R-:W-:Y:S05]  /*48b0*/  CALL.REL.NOINC `($__internal_0_$__cuda_sm10x_tcgen05_guardrail_trap_col_being_dealloced_not_returned_by_alloc) ;  /* 0x0000005000787944 */ /* 0x030fea0003c00000 */
[----:B------:R-:W-:Y:S05]  /*48c0*/  BRA `(.L_x_67) ;  /* 0x0000000000087947 */ /* 0x000fea0003800000 */
.L_x_65:
[----:B------:R-:W-:Y:S02]  /*48d0*/  MOV R2, 0x48f0 ;  /* 0x000048f000027802 */ /* 0x000fe40000000f00 */
[----:B----45:R-:W-:Y:S05]  /*48e0*/  CALL.REL.NOINC `($__internal_2_$__cuda_sm10x_tcgen05_guardrail_trap_unallocated_columns_being_dealloced) ;  /* 0x0000005000847944 */ /* 0x030fea0003c00000 */
.L_x_67:
[----:B------:R-:W-:Y:S01]  /*48f0*/  NOP ;  /* 0x0000000000007918 */ /* 0x000fe20000000000 */
[----:B------:R-:W-:Y:S05]  /*4900*/  EXIT ;  /* 0x000000000000794d */ /* 0x000fea0003800000 */
.L_x_51:
[----:B------:R-:W2:Y:S01]  /*4910*/  LDCU UR5, c[0x0][0x384] ;  /* 0x00007080ff0577ac */ /* 0x000ea20008000800 */
[----:B------:R-:W-:Y:S02]  /*4920*/  UISETP.NE.OR UP0, UPT, UR15, 0x3, !UP2 ;  /* 0x000000030f00788c */ /* 0x000fe4000d705670 */
[----:B--2---:R-:W-:-:S07]  /*4930*/  UIADD3 UR5, UPT, UPT, UR5, 0x3f, URZ ;  /* 0x0000003f05057890 */ /* 0x004fce000fffe0ff */
[----:B------:R-:W-:Y:S05]  /*4940*/  BRA.U UP0, `(.L_x_68) ;  /* 0x0000001500a47547 */ /* 0x000fea000b800000 */
[----:B------:R-:W2:Y:S01]  /*4950*/  LDCU UR46, c[0x0][0x388] ;  /* 0x00007100ff2e77ac */ /* 0x000ea20008000800 */
[----:B------:R-:W3:Y:S01]  /*4960*/  S2UR UR7, SR_CgaCtaId ;  /* 0x00000000000779c3 */ /* 0x000ee20000008800 */
[----:B------:R-:W-:Y:S01]  /*4970*/  R2UR UR44, R52 ;  /* 0x00000000342c72ca */ /* 0x000fe200000e0000 */
[----:B------:R-:W-:Y:S01]  /*4980*/  IMAD.MOV.U32 R12, RZ, RZ, 0x1 ;  /* 0x00000001ff0c7424 */ /* 0x000fe200078e00ff */
[----:B------:R-:W-:Y:S01]  /*4990*/  USHF.R.S32.HI UR4, URZ, 0x1f, UR5 ;  /* 0x0000001fff047899 */ /* 0x000fe20008011405 */
[----:B------:R-:W-:Y:S01]  /*49a0*/  R2UR UR43, R53 ;  /* 0x00000000352b72ca */ /* 0x000fe200000e0000 */
[----:B------:R-:W-:Y:S01]  /*49b0*/  UMOV UR24, 0x400 ;  /* 0x0000040000187882 */ /* 0x000fe20000000000 */
[----:B------:R-:W4:Y:S01]  /*49c0*/  LDCU UR36, c[0x0][0x370] ;  /* 0x00006e00ff2477ac */ /* 0x000f220008000800 */
[----:B------:R-:W-:Y:S01]  /*49d0*/  IMAD.MOV.U32 R11, RZ, RZ, RZ ;  /* 0x000000ffff0b7224 */ /* 0x000fe200078e00ff */
[----:B------:R-:W1:Y:S01]  /*49e0*/  LDC.64 R18, c[0x0][0x348] ;  /* 0x0000d200ff127b82 */ /* 0x000e620000000a00 */
[----:B------:R-:W-:Y:S01]  /*49f0*/  IMAD.MOV.U32 R8, RZ, RZ, 0x2000 ;  /* 0x00002000ff087424 */ /* 0x000fe200078e00ff */
[----:B------:R-:W-:Y:S01]  /*4a00*/  ULEA.HI UR4, UR4, UR5, URZ, 0x6 ;  /* 0x0000000504047291 */ /* 0x000fe2000f8f30ff */
[----:B------:R-:W4:Y:S03]  /*4a10*/  LDCU.128 UR32, c[0x0][0xc10] ;  /* 0x00018200ff2077ac */ /* 0x000f260008000c00 */
[----:B------:R-:W-:Y:S01]  /*4a20*/  USHF.R.S32.HI UR28, URZ, 0x6, UR4 ;  /* 0x00000006ff1c7899 */ /* 0x000fe20008011404 */
[----:B--2---:R-:W-:Y:S01]  /*4a30*/  IMAD.U32 R0, RZ, RZ, UR46 ;  /* 0x0000002eff007e24 */ /* 0x004fe2000f8e00ff */
[----:B------:R-:W2:Y:S04]  /*4a40*/  LDCU UR31, c[0x0][0x374] ;  /* 0x00006e80ff1f77ac */ /* 0x000ea80008000800 */
[----:B------:R-:W-:Y:S01]  /*4a50*/  IABS R0, R0 ;  /* 0x0000000000007213 */ /* 0x000fe20000000000 */
[----:B------:R-:W-:Y:S01]  /*4a60*/  IMAD.U32 R5, RZ, RZ, UR28 ;  /* 0x0000001cff057e24 */ /* 0x000fe2000f8e00ff */
[----:B------:R-:W4:Y:S02]  /*4a70*/  LDCU UR4, c[0x0][0xc30] ;  /* 0x00018600ff0477ac */ /* 0x000f240008000800 */
[----:B------:R-:W-:-:S02]  /*4a80*/  R2UR UR26, R0 ;  /* 0x00000000001a72ca */ /* 0x000fc400000e0000 */
[-C--:B------:R-:W-:Y:S01]  /*4a90*/  IABS R2, R5.reuse ;  /* 0x0000000500027213 */ /* 0x080fe20000000000 */
[----:B---3--:R-:W-:Y:S01]  /*4aa0*/  ULEA UR24, UR7, UR24, 0x18 ;  /* 0x0000001807187291 */ /* 0x008fe2000f8ec0ff */
[----:B------:R-:W-:Y:S01]  /*4ab0*/  IABS R5, R5 ;  /* 0x0000000500057213 */ /* 0x000fe20000000000 */
[----:B------:R-:W3:Y:S01]  /*4ac0*/  LDCU UR17, c[0x0][0xc0c] ;  /* 0x00018180ff1177ac */ /* 0x000ee20008000800 */
[----:B------:R-:W-:Y:S02]  /*4ad0*/  R2UR UR27, R2 ;  /* 0x00000000021b72ca */ /* 0x000fe400000e0000 */
[----:B------:R-:W3:Y:S01]  /*4ae0*/  LDC.64 R2, c[0x0][0x988] ;  /* 0x00026200ff027b82 */ /* 0x000ee20000000a00 */
[----:B------:R-:W3:Y:S01]  /*4af0*/  LDCU UR50, c[0x0][0xc20] ;  /* 0x00018400ff3277ac */ /* 0x000ee20008000800 */
[----:B------:R-:W-:-:S03]  /*4b00*/  IMAD.MOV R5, RZ, RZ, -R5 ;  /* 0x000000ffff057224 */ /* 0x000fc600078e0a05 */
[----:B------:R-:W1:Y:S01]  /*4b10*/  I2F.RP R0, UR26 ;  /* 0x0000001a00007d06 */ /* 0x000e620008209400 */
[----:B------:R-:W3:Y:S01]  /*4b20*/  LDCU UR30, c[0x0][0x38c] ;  /* 0x00007180ff1e77ac */ /* 0x000ee20008000800 */
[----:B------:R-:W-:Y:S01]  /*4b30*/  R2UR UR45, R5 ;  /* 0x00000000052d72ca */ /* 0x000fe200000e0000 */
[----:B----4-:R-:W-:Y:S02]  /*4b40*/  UISETP.NE.AND UP3, UPT, UR4, 0x1, UPT ;  /* 0x000000010400788c */ /* 0x010fe4000bf65270 */
[----:B------:R-:W-:-:S03]  /*4b50*/  UIMAD.WIDE.U32 UR10, UR36, UR32, URZ ;  /* 0x00000020240a72a5 */ /* 0x000fc6000f8e00ff */
[----:B------:R-:W4:Y:S01]  /*4b60*/  I2F.RP R4, UR27 ;  /* 0x0000001b00047d06 */ /* 0x000f220008209400 */
[----:B--2---:R-:W-:Y:S02]  /*4b70*/  UIMAD.WIDE.U32 UR12, UR31, UR35, URZ ;  /* 0x000000231f0c72a5 */ /* 0x004fe4000f8e00ff */
[----:B------:R-:W-:Y:S02]  /*4b80*/  UIADD3 UR42, UPT, UPT, UR24, 0x108, URZ ;  /* 0x00000108182a7890 */ /* 0x000fe4000fffe0ff */
[----:B-1----:R-:W-:Y:S02]  /*4b90*/  UISETP.GE.AND UP2, UPT, UR39, 0x1, UPT ;  /* 0x000000012700788c */ /* 0x002fe4000bf46270 */
[----:B------:R-:W-:Y:S01]  /*4ba0*/  UISETP.NE.AND UP0, UPT, UR39, 0x1, UPT ;  /* 0x000000012700788c */ /* 0x000fe2000bf05270 */
[----:B------:R-:W1:Y:S01]  /*4bb0*/  MUFU.RCP R0, R0 ;  /* 0x0000000000007308 */ /* 0x000e620000001000 */
[----:B------:R-:W-:Y:S01]  /*4bc0*/  UMOV UR41, UR11 ;  /* 0x0000000b00297c82 */ /* 0x000fe20008000000 */
[----:B------:R-:W-:Y:S01]  /*4bd0*/  UMOV UR40, UR13 ;  /* 0x0000000d00287c82 */ /* 0x000fe20008000000 */
[----:B---3--:R-:W-:Y:S01]  /*4be0*/  ISETP.NE.U32.AND P0, PT, R2, RZ, PT ;  /* 0x000000ff0200720c */ /* 0x008fe20003f05070 */
[----:B------:R-:W-:-:S02]  /*4bf0*/  UISETP.NE.AND UP2, UPT, UR17, 0x1, UPT ;  /* 0x000000011100788c */ /* 0x000fc4000bf45270 */
[----:B------:R-:W-:Y:S01]  /*4c00*/  UISETP.NE.AND UP0, UPT, UR34, 0x1, UPT ;  /* 0x000000012200788c */ /* 0x000fe2000bf05270 */
[----:B------:R-:W-:Y:S01]  /*4c10*/  ISETP.NE.AND.EX P0, PT, R3, RZ, PT, P0 ;  /* 0x000000ff0300720c */ /* 0x000fe20003f05300 */
[----:B----4-:R-:W2:Y:S01]  /*4c20*/  MUFU.RCP R4, R4 ;  /* 0x0000000400047308 */ /* 0x010ea20000001000 */
[----:B------:R-:W3:Y:S01]  /*4c30*/  LDC.64 R2, c[0x0][0x990] ;  /* 0x00026400ff027b82 */ /* 0x000ee20000000a00 */
[----:B------:R-:W-:Y:S01]  /*4c40*/  UMOV UR25, URZ ;  /* 0x000000ff00197c82 */ /* 0x000fe20008000000 */
[----:B------:R-:W-:Y:S01]  /*4c50*/  UPLOP3.LUT UP1, UPT, UPT, UPT, UPT, 0x40, 0x4 ;  /* 0x000000000004789c */ /* 0x000fe20003f2e870 */
[----:B------:R-:W4:Y:S01]  /*4c60*/  LDCU.64 UR18, c[0x0][0xc28] ;  /* 0x00018500ff1277ac */ /* 0x000f220008000a00 */
[----:B-1----:R-:W-:Y:S01]  /*4c70*/  VIADD R0, R0, 0xffffffe ;  /* 0x0ffffffe00007836 */ /* 0x002fe20000000000 */
[----:B------:R-:W-:Y:S02]  /*4c80*/  UPRMT UR42, URZ, 0x654, UR42 ;  /* 0x00000654ff2a7896 */ /* 0x000fe4000800002a */
[----:B------:R-:W-:-:S02]  /*4c90*/  USHF.R.U32.HI UR41, URZ, UR33, UR41 ;  /* 0x00000021ff297299 */ /* 0x000fc40008011629 */
[----:B------:R-:W-:Y:S01]  /*4ca0*/  USHF.R.U32.HI UR40, URZ, UR50, UR40 ;  /* 0x00000032ff287299 */ /* 0x000fe20008011628 */
[----:B------:R-:W1:Y:S01]  /*4cb0*/  F2I.FTZ.U32.TRUNC.NTZ R0, R0 ;  /* 0x0000000000007305 */ /* 0x000e62000021f000 */
[----:B------:R-:W-:Y:S01]  /*4cc0*/  UISETP.NE.AND UP2, UPT, UR46, URZ, UPT ;  /* 0x000000ff2e00728c */ /* 0x000fe2000bf45270 */
[----:B--2---:R-:W-:Y:S01]  /*4cd0*/  VIADD R4, R4, 0xffffffe ;  /* 0x0ffffffe04047836 */ /* 0x004fe20000000000 */
[----:B------:R-:W-:Y:S02]  /*4ce0*/  UISETP.NE.AND UP0, UPT, UR30, URZ, UPT ;  /* 0x000000ff1e00728c */ /* 0x000fe4000bf05270 */
[----:B------:R-:W-:Y:S01]  /*4cf0*/  UISETP.NE.AND UP6, UPT, UR28, URZ, UPT ;  /* 0x000000ff1c00728c */ /* 0x000fe2000bfc5270 */
[----:B------:R-:W-:Y:S02]  /*4d00*/  VOTEU.ANY UP5, P0 ;  /* 0x0000000000ff7886 */ /* 0x000fe400000a0100 */
[----:B------:R-:W2:Y:S01]  /*4d10*/  F2I.FTZ.U32.TRUNC.NTZ R4, R4 ;  /* 0x0000000400047305 */ /* 0x000ea2000021f000 */
[----:B-1----:R-:W-:-:S02]  /*4d20*/  R2UR UR5, R0 ;  /* 0x00000000000572ca */ /* 0x002fc400000e0000 */
[----:B--2---:R-:W-:-:S11]  /*4d30*/  R2UR UR7, R4 ;  /* 0x00000000040772ca */ /* 0x004fd600000e0000 */
[----:B------:R-:W-:-:S04]  /*4d40*/  UIADD3 UR4, UPT, UPT, URZ, -UR5, URZ ;  /* 0x80000005ff047290 */ /* 0x000fc8000fffe0ff */
[----:B------:R-:W-:-:S03]  /*4d50*/  UIMAD UR6, UR4, UR26, URZ ;  /* 0x0000001a040672a4 */ /* 0x000fc6000f8e02ff */
[----:B------:R-:W-:Y:S01]  /*4d60*/  UMOV UR4, URZ ;  /* 0x000000ff00047c82 */ /* 0x000fe20008000000 */
[----:B------:R-:W-:Y:S02]  /*4d70*/  UIADD3 UR8, UPT, UPT, URZ, -UR7, URZ ;  /* 0x80000007ff087290 */ /* 0x000fe4000fffe0ff */
[----:B------:R-:W-:Y:S02]  /*4d80*/  UIMAD.WIDE.U32 UR4, UR5, UR6, UR4 ;  /* 0x00000006050472a5 */ /* 0x000fe4000f8e0004 */
[----:B------:R-:W-:Y:S01]  /*4d90*/  UIMAD UR8, UR8, UR27, URZ ;  /* 0x0000001b080872a4 */ /* 0x000fe2000f8e02ff */
[----:B------:R-:W-:-:S03]  /*4da0*/  UMOV UR6, URZ ;  /* 0x000000ff00067c82 */ /* 0x000fc60008000000 */
[----:B------:R-:W-:Y:S01]  /*4db0*/  UIMAD.WIDE.U32 UR6, UR7, UR8, UR6 ;  /* 0x00000008070672a5 */ /* 0x000fe2000f8e0006 */
[----:B------:R-:W-:-:S06]  /*4dc0*/  UMOV UR37, UR5 ;  /* 0x0000000500257c82 */ /* 0x000fcc0008000000 */
[----:B---34-:R-:W-:-:S05]  /*4dd0*/  UMOV UR38, UR7 ;  /* 0x0000000700267c82 */ /* 0x018fca0008000000 */
.L_x_77:
[----:B------:R-:W-:Y:S04]  /*4de0*/  SHF.L.U32 R4, R11, 0x1f, RZ ;  /* 0x0000001f0b047819 */ /* 0x000fe800000006ff */
[----:B-1----:R-:W1:Y:S02]  /*4df0*/  SYNCS.PHASECHK.TRANS64.TRYWAIT P0, [UR24+0x100], R4 ;  /* 0x00010004ff0075a7 */ /* 0x002e640008001118 */
[----:B-1----:R-:W-:Y:S05]  /*4e00*/  @!P0 BRA `(.L_x_69) ;  /* 0x0000004800448947 */ /* 0x002fea0003800000 */
.L_x_156:
[----:B-1----:R-:W1:Y:S01]  /*4e10*/  LDS.128 R4, [UR24+0x140] ;  /* 0x00014018ff047984 */ /* 0x002e620008000c00 */
[----:B------:R-:W-:Y:S01]  /*4e20*/  UISETP.GE.AND UP0, UPT, UR39, 0x1, UPT ;  /* 0x000000012700788c */ /* 0x000fe2000bf06270 */
[----:B------:R-:W-:Y:S01]  /*4e30*/  @!PT LDS RZ, [RZ] ;  /* 0x00000000fffff984 */ /* 0x000fe20000000800 */
[----:B------:R-:W-:Y:S01]  /*4e40*/  @!PT LDS RZ, [RZ] ;  /* 0x00000000fffff984 */ /* 0x000fe20000000800 */
[----:B------:R-:W-:Y:S01]  /*4e50*/  @!PT LDS RZ, [RZ] ;  /* 0x00000000fffff984 */ /* 0x000fe20000000800 */
[----:B------:R-:W-:Y:S01]  /*4e60*/  @!PT LDS RZ, [RZ] ;  /* 0x00000000fffff984 */ /* 0x000fe20000000800 */
[----:B------:R2:W-:Y:S06]  /*4e70*/  MEMBAR.ALL.CTA ;  /* 0x0000000000007992 */ /* 0x0005ec0000008000 */
[----:B--2---:R-:W2:Y:S02]  /*4e80*/  FENCE.VIEW.ASYNC.S ;  /* 0x00000000000073c6 */ /* 0x004ea40000000000 */
[----:B--2---:R-:W-:Y:S01]  /*4e90*/  SYNCS.ARRIVE.TRANS64.RED.A1T0 RZ, [UR42], RZ ;  /* 0x000000ffffff79a7 */ /* 0x004fe2000810042a */
[----:B-1----:R-:W-:Y:S11]  /*4ea0*/  LOP3.LUT P0, RZ, R6, 0x1, RZ, 0xc0, !PT ;  /* 0x0000000106ff7812 */ /* 0x002ff6000780c0ff */
[----:B------:R-:W-:Y:S02]  /*4eb0*/  @!UPT UIADD3 URZ, UPT, UPT, URZ, URZ, URZ ;  /* 0x000000fffffff290 */ /* 0x000fe4000fffe0ff */
[----:B------:R-:W-:Y:S01]  /*4ec0*/  VOTEU.ANY UP2, P0 ;  /* 0x0000000000ff7886 */ /* 0x000fe20000040100 */
[----:B------:R-:W-:Y:S11]  /*4ed0*/  PLOP3.LUT P0, PT, PT, PT, UP2, 0x80, 0x8 ;  /* 0x000000000008781c */ /* 0x000ff60003f0f028 */
[----:B------:R-:W-:Y:S02]  /*4ee0*/  @!UPT UIADD3 URZ, UPT, UPT, URZ, URZ, URZ ;  /* 0x000000fffffff290 */ /* 0x000fe4000fffe0ff */
[----:B------:R-:W-:Y:S02]  /*4ef0*/  @P0 MOV R9, R4 ;  /* 0x0000000400090202 */ /* 0x000fe40000000f00 */
[----:B------:R-:W-:Y:S02]  /*4f00*/  @P0 LOP3.LUT R0, R5, 0xffff, RZ, 0xc0, !PT ;  /* 0x0000ffff05000812 */ /* 0x000fe400078ec0ff */
[----:B------:R-:W-:Y:S02]  /*4f10*/  @P0 R2UR UR5, R9 ;  /* 0x00000000090502ca */ /* 0x000fe400000e0000 */
[----:B------:R-:W-:Y:S11]  /*4f20*/  @P0 R2UR UR4, R0 ;  /* 0x00000000000402ca */ /* 0x000ff600000e0000 */
[----:B------:R-:W-:Y:S02]  /*4f30*/  @UP2 UMOV UR16, UR5 ;  /* 0x0000000500102c82 */ /* 0x000fe40008000000 */
[----:B------:R-:W-:Y:S01]  /*4f40*/  @UP2 UMOV UR15, UR4 ;  /* 0x00000004000f2c82 */ /* 0x000fe20008000000 */
[----:B------:R-:W-:Y:S05]  /*4f50*/  BRA.U !UP0, `(.L_x_70) ;  /* 0x0000000108c07547 */ /* 0x000fea000b800000 */
[----:B------:R-:W-:Y:S02]  /*4f60*/  UIMAD.WIDE.U32 UR8, UR15, UR35, URZ ;  /* 0x000000230f0872a5 */ /* 0x000fe4000f8e00ff */
[----:B------:R-:W-:Y:S02]  /*4f70*/  UP2UR UR14, UPR, URZ, 0x4 ;  /* 0x00000004ff0e7883 */ /* 0x000fe40008000000 */
[----:B------:R-:W-:Y:S02]  /*4f80*/  UISETP.NE.AND UP2, UPT, UR34, 0x1, UPT ;  /* 0x000000012200788c */ /* 0x000fe4000bf45270 */
[----:B------:R-:W-:Y:S02]  /*4f90*/  UIMAD.WIDE.U32 UR10, UR16, UR32, URZ ;  /* 0x00000020100a72a5 */ /* 0x000fe4000f8e00ff */
[----:B------:R-:W-:Y:S02]  /*4fa0*/  USEL UR4, UR31, UR40, !UP2 ;  /* 0x000000281f047287 */ /* 0x000fe4000d000000 */
[----:B------:R-:W-:Y:S02]  /*4fb0*/  UISETP.NE.AND UP0, UPT, UR17, 0x1, UPT ;  /* 0x000000011100788c */ /* 0x000fe4000bf05270 */
[----:B------:R-:W-:Y:S02]  /*4fc0*/  UP2UR UR23, UPR, URZ, 0x2 ;  /* 0x00000002ff177883 */ /* 0x000fe40008000000 */
[----:B------:R-:W-:Y:S02]  /*4fd0*/  UISETP.NE.AND UP1, UPT, UR39, 0x1, UPT ;  /* 0x000000012700788c */ /* 0x000fe4000bf25270 */
[----:B------:R-:W-:Y:S02]  /*4fe0*/  UIMAD.WIDE.U32 UR12, UR4, UR18, URZ ;  /* 0x00000012040c72a5 */ /* 0x000fe4000f8e00ff */
[----:B------:R-:W-:Y:S01]  /*4ff0*/  USEL UR7, UR36, UR41, !UP0 ;  /* 0x0000002924077287 */ /* 0x000fe2000c000000 */
[----:B------:R-:W-:Y:S02]  /*5000*/  UMOV UR5, UR9 ;  /* 0x0000000900057c82 */ /* 0x000fe40008000000 */
[----:B------:R-:W-:Y:S02]  /*5010*/  USHF.R.U32.HI UR6, URZ, UR50, UR5 ;  /* 0x00000032ff067299 */ /* 0x000fe40008011605 */
[----:B------:R-:W-:Y:S02]  /*5020*/  UIMAD.WIDE.U32 UR20, UR7, UR18, URZ ;  /* 0x00000012071472a5 */ /* 0x000fe4000f8e00ff */
[----:B------:R-:W-:Y:S02]  /*5030*/  USEL UR6, UR15, UR6, !UP2 ;  /* 0x000000060f067287 */ /* 0x000fe4000d000000 */
[----:B------:R-:W-:Y:S01]  /*5040*/  UISETP.NE.AND UP2, UPT, UR14, URZ, UPT ;  /* 0x000000ff0e00728c */ /* 0x000fe2000bf45270 */
[----:B------:R-:W-:Y:S01]  /*5050*/  UMOV UR5, UR11 ;  /* 0x0000000b00057c82 */ /* 0x000fe20008000000 */
[----:B------:R-:W-:Y:S02]  /*5060*/  UIMAD.WIDE.U32 UR10, UR6, UR18, URZ ;  /* 0x00000012060a72a5 */ /* 0x000fe4000f8e00ff */
[----:B------:R-:W-:Y:S03]  /*5070*/  USHF.R.U32.HI UR8, URZ, UR33, UR5 ;  /* 0x00000021ff087299 */ /* 0x000fe60008011605 */
[----:B------:R-:W-:Y:S02]  /*5080*/  UMOV UR5, UR13 ;  /* 0x0000000d00057c82 */ /* 0x000fe40008000000 */
[----:B------:R-:W-:Y:S03]  /*5090*/  @UP1 USHF.R.U32.HI UR4, URZ, UR19, UR5 ;  /* 0x00000013ff041299 */ /* 0x000fe60008011605 */
[----:B------:R-:W-:Y:S01]  /*50a0*/  UMOV UR5, UR21 ;  /* 0x0000001500057c82 */ /* 0x000fe20008000000 */
[----:B------:R-:W-:Y:S02]  /*50b0*/  UIMAD UR4, UR39, UR4, URZ ;  /* 0x00000004270472a4 */ /* 0x000fe4000f8e02ff */
[----:B------:R-:W-:Y:S02]  /*50c0*/  @UP1 USHF.R.U32.HI UR7, URZ, UR19, UR5 ;  /* 0x00000013ff071299 */ /* 0x000fe40008011605 */
[----:B------:R-:W-:Y:S02]  /*50d0*/  USEL UR5, UR16, UR8, !UP0 ;  /* 0x0000000810057287 */ /* 0x000fe4000c000000 */
[----:B------:R-:W-:Y:S02]  /*50e0*/  UIMAD UR8, UR39, UR7, URZ ;  /* 0x00000007270872a4 */ /* 0x000fe4000f8e02ff */
[----:B------:R-:W-:Y:S03]  /*50f0*/  UISETP.GE.AND UP0, UPT, UR6, UR4, UPT ;  /* 0x000000040600728c */ /* 0x000fe6000bf06270 */
[----:B------:R-:W-:Y:S01]  /*5100*/  UMOV UR4, UR11 ;  /* 0x0000000b00047c82 */ /* 0x000fe20008000000 */
[----:B------:R-:W-:Y:S02]  /*5110*/  UISETP.GE.OR UP0, UPT, UR5, UR8, UP0 ;  /* 0x000000080500728c */ /* 0x000fe40008706670 */
[----:B------:R-:W-:Y:S02]  /*5120*/  USHF.R.U32.HI UR4, URZ, UR19, UR4 ;  /* 0x00000013ff047299 */ /* 0x000fe40008011604 */
[----:B------:R-:W-:Y:S02]  /*5130*/  UIMAD.WIDE.U32 UR8, UR5, UR18, URZ ;  /* 0x00000012050872a5 */ /* 0x000fe4000f8e00ff */
[----:B------:R-:W-:Y:S04]  /*5140*/  USEL UR10, UR6, UR4, !UP1 ;  /* 0x00000004060a7287 */ /* 0x000fe8000c800000 */
[----:B------:R-:W-:Y:S01]  /*5150*/  UIADD3 UR11, UPT, UPT, -UR10, URZ, URZ ;  /* 0x000000ff0a0b7290 */ /* 0x000fe2000fffe1ff */
[----:B------:R-:W-:Y:S02]  /*5160*/  @!UP0 UMOV UR4, UR9 ;  /* 0x0000000900048c82 */ /* 0x000fe40008000000 */
[----:B------:R-:W-:Y:S02]  /*5170*/  @!UP0 USHF.R.U32.HI UR4, URZ, UR19, UR4 ;  /* 0x00000013ff048299 */ /* 0x000fe40008011604 */
[----:B------:R-:W-:Y:S02]  /*5180*/  UIMAD UR8, UR39, UR11, UR6 ;  /* 0x0000000b270872a4 */ /* 0x000fe4000f8e0206 */
[----:B------:R-:W-:Y:S02]  /*5190*/  @!UP0 USEL UR4, UR5, UR4, !UP1 ;  /* 0x0000000405048287 */ /* 0x000fe4000c800000 */
[----:B------:R-:W-:Y:S02]  /*51a0*/  UISETP.NE.AND UP1, UPT, UR23, URZ, UPT ;  /* 0x000000ff1700728c */ /* 0x000fe4000bf25270 */
[----:B------:R-:W-:Y:S02]  /*51b0*/  @!UP0 UIMAD UR8, UR7, UR8, UR4 ;  /* 0x00000008070882a4 */ /* 0x000fe4000f8e0204 */
[----:B------:R-:W-:Y:S02]  /*51c0*/  @!UP0 UIADD3 UR9, UPT, UPT, UR10, -UR4, URZ ;  /* 0x800000040a098290 */ /* 0x000fe4000fffe0ff */
[----:B------:R-:W-:Y:S02]  /*51d0*/  UIADD3 UR4, UPT, UPT, -UR5, URZ, URZ ;  /* 0x000000ff05047290 */ /* 0x000fe4000fffe1ff */
[----:B------:R-:W-:Y:S02]  /*51e0*/  UIADD3 UR7, UPT, UPT, -UR6, URZ, URZ ;  /* 0x000000ff06077290 */ /* 0x000fe4000fffe1ff */
[----:B------:R-:W-:Y:S02]  /*51f0*/  @!UP0 UIMAD UR6, UR9, UR39, UR5 ;  /* 0x00000027090682a4 */ /* 0x000fe4000f8e0205 */
[----:B------:R-:W-:Y:S02]  /*5200*/  UIMAD UR16, UR17, UR4, UR16 ;  /* 0x00000004111072a4 */ /* 0x000fe4000f8e0210 */
[----:B------:R-:W-:Y:S01]  /*5210*/  UIMAD UR15, UR34, UR7, UR15 ;  /* 0x00000007220f72a4 */ /* 0x000fe2000f8e020f */
[----:B------:R-:W-:Y:S02]  /*5220*/  @!UP0 UMOV UR5, UR8 ;  /* 0x0000000800058c82 */ /* 0x000fe40008000000 */
[----:B------:R-:W-:Y:S02]  /*5230*/  UIMAD UR16, UR5, UR17, UR16 ;  /* 0x00000011051072a4 */ /* 0x000fe4000f8e0210 */
[----:B------:R-:W-:Y:S11]  /*5240*/  UIMAD UR15, UR6, UR34, UR15 ;  /* 0x00000022060f72a4 */ /* 0x000ff6000f8e020f */
[----:B------:R-:W-:Y:S01]  /*5250*/  @!UPT UIADD3 URZ, UPT, UPT, URZ, URZ, URZ ;  /* 0x000000fffffff290 */ /* 0x000fe2000fffe0ff */
.L_x_70:
[----:B------:R-:W1:Y:S01]  /*5260*/  @!UP3 LDCU.128 UR8, c[0x0][0xc10] ;  /* 0x00018200ff08b7ac */ /* 0x000e620008000c00 */
[----:B------:R-:W-:Y:S04]  /*5270*/  MOV R0, UR22 ;  /* 0x0000001600007c02 */ /* 0x000fe80008000f00 */
[----:B------:R-:W-:Y:S01]  /*5280*/  IABS R0, R0 ;  /* 0x0000000000007213 */ /* 0x000fe20000000000 */
[----:B------:R-:W2:Y:S01]  /*5290*/  @!UP3 LDCU UR5, c[0x0][0xc0c] ;  /* 0x00018180ff05b7ac */ /* 0x000ea20008000800 */
[----:B-1----:R-:W-:Y:S07]  /*52a0*/  UIMAD.WIDE.U32 UR6, UR16, UR8, URZ ;  /* 0x00000008100672a5 */ /* 0x002fee000f8e00ff */
[----:B------:R-:W-:Y:S01]  /*52b0*/  @!UP3 UMOV UR4, UR7 ;  /* 0x000000070004bc82 */ /* 0x000fe20008000000 */
[----:B--2---:R-:W-:Y:S02]  /*52c0*/  @!UP3 UISETP.NE.AND UP0, UPT, UR5, 0x1, UPT ;  /* 0x000000010500b88c */ /* 0x004fe4000bf05270 */
[----:B------:R-:W-:Y:S02]  /*52d0*/  @!UP3 USHF.R.U32.HI UR4, URZ, UR9, UR4 ;  /* 0x00000009ff04b299 */ /* 0x000fe40008011604 */
[----:B------:R-:W-:Y:S02]  /*52e0*/  UIMAD.WIDE.U32 UR6, UR15, UR11, URZ ;  /* 0x0000000b0f0672a5 */ /* 0x000fe4000f8e00ff */
[----:B------:R-:W-:Y:S02]  /*52f0*/  @!UP3 USEL UR8, UR16, UR4, !UP0 ;  /* 0x000000041008b287 */ /* 0x000fe4000c000000 */
[----:B------:R-:W-:Y:S03]  /*5300*/  @!UP3 UISETP.NE.AND UP0, UPT, UR10, 0x1, UPT ;  /* 0x000000010a00b88c */ /* 0x000fe6000bf05270 */
[----:B------:R-:W-:Y:S02]  /*5310*/  @!UP3 UMOV UR6, UR7 ;  /* 0x000000070006bc82 */ /* 0x000fe40008000000 */
[----:B------:R-:W1:Y:S02]  /*5320*/  @!UP3 LDCU UR4, c[0x0][0xc20] ;  /* 0x00018400ff04b7ac */ /* 0x000e640008000800 */
[----:B-1----:R-:W-:Y:S04]  /*5330*/  @!UP3 USHF.R.U32.HI UR6, URZ, UR4, UR6 ;  /* 0x00000004ff06b299 */ /* 0x002fe80008011606 */
[----:B------:R-:W-:Y:S04]  /*5340*/  @!UP3 USEL UR6, UR15, UR6, !UP0 ;  /* 0x000000060f06b287 */ /* 0x000fe8000c000000 */
[----:B------:R-:W-:Y:S02]  /*5350*/  @!UP3 UIADD3 UR4, UPT, UPT, -UR8, UR6, URZ ;  /* 0x000000060804b290 */ /* 0x000fe4000fffe1ff */
[----:B------:R-:W-:Y:S02]  /*5360*/  @!UP3 UIADD3 UR6, UPT, UPT, UR8, -UR6, URZ ;  /* 0x800000060806b290 */ /* 0x000fe4000fffe0ff */
[----:B------:R-:W-:Y:S02]  /*5370*/  @!UP3 UIMAD UR16, UR4, UR5, UR16 ;  /* 0x000000050410b2a4 */ /* 0x000fe4000f8e0210 */
[----:B------:R-:W-:Y:S01]  /*5380*/  @!UP3 UIMAD UR15, UR6, UR10, UR15 ;  /* 0x0000000a060fb2a4 */ /* 0x000fe2000f8e020f */
[----:B------:R-:W-:Y:S11]  /*5390*/  BRA.U UP1, `(.L_x_71) ;  /* 0x0000000101107547 */ /* 0x000ff6000b800000 */
[----:B------:R-:W-:Y:S04]  /*53a0*/  MOV R10, UR47 ;  /* 0x0000002f000a7c02 */ /* 0x000fe80008000f00 */
[----:B------:R-:W-:Y:S04]  /*53b0*/  SHF.L.U32 R10, R10, 0x1f, RZ ;  /* 0x0000001f0a0a7819 */ /* 0x000fe800000006ff */
[----:B------:R-:W1:Y:S02]  /*53c0*/  SYNCS.PHASECHK.TRANS64.TRYWAIT P1, [UR24+0xf8], R10 ;  /* 0x0000f80aff0075a7 */ /* 0x000e640008021118 */
[----:B-1----:R-:W-:Y:S05]  /*53d0*/  @!P1 BRA `(.L_x_72) ;  /* 0x0000004000e89947 */ /* 0x002fea0003800000 */
.L_x_71:
[----:B------:R-:W-:Y:S01]  /*53e0*/  UISETP.NE.AND UP1, UPT, UR46, URZ, UPT ;  /* 0x000000ff2e00728c */ /* 0x000fe2000bf25270 */
[----:B------:R-:W-:Y:S01]  /*53f0*/  R2UR UR4, R0 ;  /* 0x00000000000472ca */ /* 0x000fe200000e0000 */
[----:B------:R-:W-:Y:S01]  /*5400*/  USHF.L.U32 UR11, UR29, 0x6, URZ ;  /* 0x000000061d0b7899 */ /* 0x000fe200080006ff */
[----:B-1----:R-:W-:Y:S05]  /*5410*/  IMAD.U32 R10, RZ, RZ, UR30 ;  /* 0x0000001eff0a7e24 */ /* 0x002fea000f8e00ff */
[----:B------:R-:W-:Y:S04]  /*5420*/  IABS R10, R10 ;  /* 0x0000000a000a7213 */ /* 0x000fe80000000000 */
[----:B------:R-:W1:Y:S02]  /*5430*/  I2F.RP R14, R10 ;  /* 0x0000000a000e7306 */ /* 0x000e640000209400 */
[----:B------:R-:W-:Y:S07]  /*5440*/  UIMAD.WIDE.U32 UR6, UR38, UR4, URZ ;  /* 0x00000004260672a5 */ /* 0x000fee000f8e00ff */
[----:B------:R-:W-:Y:S02]  /*5450*/  UMOV UR12, UR7 ;  /* 0x00000007000c7c82 */ /* 0x000fe40008000000 */
[----:B------:R-:W-:Y:S04]  /*5460*/  UIMAD UR4, UR12, UR45, UR4 ;  /* 0x0000002d0c0472a4 */ /* 0x000fe8000f8e0204 */
[----:B------:R-:W-:Y:S01]  /*5470*/  UISETP.GT.U32.AND UP0, UPT, UR27, UR4, UPT ;  /* 0x000000041b00728c */ /* 0x000fe2000bf04070 */
[----:B-1----:R-:W1:Y:S10]  /*5480*/  MUFU.RCP R14, R14 ;  /* 0x0000000e000e7308 */ /* 0x002e740000001000 */
[----:B------:R-:W-:Y:S02]  /*5490*/  @!UP0 UIADD3 UR4, UPT, UPT, UR4, -UR27, URZ ;  /* 0x8000001b04048290 */ /* 0x000fe4000fffe0ff */
[----:B------:R-:W-:Y:S02]  /*54a0*/  @!UP0 UIADD3 UR12, UPT, UPT, UR12, 0x1, URZ ;  /* 0x000000010c0c8890 */ /* 0x000fe4000fffe0ff */
[----:B------:R-:W-:Y:S02]  /*54b0*/  UISETP.GE.U32.AND UP0, UPT, UR4, UR27, UPT ;  /* 0x0000001b0400728c */ /* 0x000fe4000bf06070 */
[----:B------:R-:W-:Y:S01]  /*54c0*/  ULOP3.LUT UR4, UR22, UR28, URZ, 0x3c, !UPT ;  /* 0x0000001c16047292 */ /* 0x000fe2000f8e3cff */
[----:B-1----:R-:W-:Y:S04]  /*54d0*/  VIADD R14, R14, 0xffffffe ;  /* 0x0ffffffe0e0e7836 */ /* 0x002fe80000000000 */
[----:B------:R1:W2:Y:S04]  /*54e0*/  F2I.FTZ.U32.TRUNC.NTZ R15, R14 ;  /* 0x0000000e000f7305 */ /* 0x0002a8000021f000 */
[----:B------:R-:W-:Y:S02]  /*54f0*/  @UP0 UIADD3 UR12, UPT, UPT, UR12, 0x1, URZ ;  /* 0x000000010c0c0890 */ /* 0x000fe4000fffe0ff */
[----:B------:R-:W-:Y:S01]  /*5500*/  UISETP.GE.AND UP0, UPT, UR4, URZ, UPT ;  /* 0x000000ff0400728c */ /* 0x000fe2000bf06270 */
[----:B-1----:R-:W-:Y:S02]  /*5510*/  HFMA2 R14, -RZ, RZ, 0, 0 ;  /* 0x00000000ff0e7431 */ /* 0x002fe400000001ff */
[--C-:B--2---:R-:W-:Y:S08]  /*5520*/  IMAD.MOV R9, RZ, RZ, -R15.reuse ;  /* 0x000000ffff097224 */ /* 0x104ff000078e0a0f */
[----:B------:R-:W-:Y:S02]  /*5530*/  @!UP0 UIADD3 UR12, UPT, UPT, -UR12, URZ, URZ ;  /* 0x000000ff0c0c8290 */ /* 0x000fe4000fffe1ff */
[----:B------:R-:W-:Y:S01]  /*5540*/  @!UP6 ULOP3.LUT UR12, URZ, UR28, URZ, 0x33, !UPT ;  /* 0x0000001cff0ce292 */ /* 0x000fe2000f8e33ff */
[----:B------:R-:W-:Y:S05]  /*5550*/  IMAD R9, R9, R10, RZ ;  /* 0x0000000a09097224 */ /* 0x000fea00078e02ff */
[----:B------:R-:W-:Y:S02]  /*5560*/  IMAD.U32 R0, RZ, RZ, UR12 ;  /* 0x0000000cff007e24 */ /* 0x000fe4000f8e00ff */
[----:B------:R-:W-:Y:S03]  /*5570*/  IMAD.HI.U32 R15, R15, R9, R14 ;  /* 0x000000090f0f7227 */ /* 0x000fe600078e000e */
[----:B------:R-:W-:Y:S04]  /*5580*/  IABS R0, R0 ;  /* 0x0000000000007213 */ /* 0x000fe80000000000 */
[----:B------:R-:W-:Y:S11]  /*5590*/  R2UR UR4, R0 ;  /* 0x00000000000472ca */ /* 0x000ff600000e0000 */
[----:B------:R-:W-:Y:S02]  /*55a0*/  @!UPT UIADD3 URZ, UPT, UPT, URZ, URZ, URZ ;  /* 0x000000fffffff290 */ /* 0x000fe4000fffe0ff */
[----:B------:R-:W-:Y:S07]  /*55b0*/  UIMAD.WIDE.U32 UR6, UR37, UR4, URZ ;  /* 0x00000004250672a5 */ /* 0x000fee000f8e00ff */
[----:B------:R-:W-:Y:S02]  /*55c0*/  UMOV UR13, UR7 ;  /* 0x00000007000d7c82 */ /* 0x000fe40008000000 */
[----:B------:R-:W-:Y:S04]  /*55d0*/  UIADD3 UR5, UPT, UPT, -UR13, URZ, URZ ;  /* 0x000000ff0d057290 */ /* 0x000fe8000fffe1ff */
[----:B------:R-:W-:Y:S04]  /*55e0*/  UIMAD UR4, UR26, UR5, UR4 ;  /* 0x000000051a0472a4 */ /* 0x000fe8000f8e0204 */
[----:B------:R-:W-:Y:S11]  /*55f0*/  UISETP.GT.U32.AND UP0, UPT, UR26, UR4, UPT ;  /* 0x000000041a00728c */ /* 0x000ff6000bf04070 */
[----:B------:R-:W-:Y:S02]  /*5600*/  @!UP0 UIADD3 UR4, UPT, UPT, UR4, -UR26, URZ ;  /* 0x8000001a04048290 */ /* 0x000fe4000fffe0ff */
[----:B------:R-:W-:Y:S02]  /*5610*/  @!UP0 UIADD3 UR13, UPT, UPT, UR13, 0x1, URZ ;  /* 0x000000010d0d8890 */ /* 0x000fe4000fffe0ff */
[----:B------:R-:W-:Y:S02]  /*5620*/  UISETP.GE.U32.AND UP0, UPT, UR4, UR26, UPT ;  /* 0x0000001a0400728c */ /* 0x000fe4000bf06070 */
[----:B------:R-:W-:Y:S09]  /*5630*/  ULOP3.LUT UR4, UR12, UR46, URZ, 0x3c, !UPT ;  /* 0x0000002e0c047292 */ /* 0x000ff2000f8e3cff */
[----:B------:R-:W-:Y:S02]  /*5640*/  @UP0 UIADD3 UR13, UPT, UPT, UR13, 0x1, URZ ;  /* 0x000000010d0d0890 */ /* 0x000fe4000fffe0ff */
[----:B------:R-:W-:Y:S11]  /*5650*/  UISETP.GE.AND UP0, UPT, UR4, URZ, UPT ;  /* 0x000000ff0400728c */ /* 0x000ff6000bf06270 */
[----:B------:R-:W-:Y:S02]  /*5660*/  @!UP0 UIADD3 UR13, UPT, UPT, -UR13, URZ, URZ ;  /* 0x000000ff0d0d8290 */ /* 0x000fe4000fffe1ff */
[----:B------:R-:W-:Y:S02]  /*5670*/  @!UP1 ULOP3.LUT UR13, URZ, UR46, URZ, 0x33, !UPT ;  /* 0x0000002eff0d9292 */ /* 0x000fe4000f8e33ff */
[----:B------:R-:W-:Y:S02]  /*5680*/  UISETP.NE.AND UP1, UPT, UR30, URZ, UPT ;  /* 0x000000ff1e00728c */ /* 0x000fe4000bf25270 */
[----:B------:R-:W-:Y:S02]  /*5690*/  ULOP3.LUT UR4, UR13, UR30, URZ, 0x3c, !UPT ;  /* 0x0000001e0d047292 */ /* 0x000fe4000f8e3cff */
[----:B------:R-:W-:Y:S02]  /*56a0*/  IMAD.U32 R0, RZ, RZ, UR13 ;  /* 0x0000000dff007e24 */ /* 0x000fe4000f8e00ff */
[----:B------:R-:W-:Y:S02]  /*56b0*/  UISETP.GE.AND UP0, UPT, UR4, URZ, UPT ;  /* 0x000000ff0400728c */ /* 0x000fe4000bf06270 */
[----:B------:R-:W-:Y:S01]  /*56c0*/  UIADD3 UR4, UPT, UPT, -UR12, URZ, URZ ;  /* 0x000000ff0c047290 */ /* 0x000fe2000fffe1ff */
[----:B------:R-:W-:Y:S03]  /*56d0*/  IABS R0, R0 ;  /* 0x0000000000007213 */ /* 0x000fe60000000000 */
[----:B------:R-:W-:Y:S02]  /*56e0*/  UIMAD UR5, UR28, UR4, UR22 ;  /* 0x000000041c0572a4 */ /* 0x000fe4000f8e0216 */
[----:B------:R-:W-:Y:S01]  /*56f0*/  IMAD.HI.U32 R15, R15, R0, RZ ;  /* 0x000000000f0f7227 */ /* 0x000fe200078e00ff */
[----:B------:R-:W-:Y:S02]  /*5700*/  UIADD3 UR4, UPT, UPT, -UR13, URZ, URZ ;  /* 0x000000ff0d047290 */ /* 0x000fe4000fffe1ff */
[----:B------:R-:W-:Y:S01]  /*5710*/  USHF.L.U32 UR22, UR5, 0x6, URZ ;  /* 0x0000000605167899 */ /* 0x000fe200080006ff */
[----:B------:R-:W-:Y:S01]  /*5720*/  IMAD.MOV R9, RZ, RZ, -R15 ;  /* 0x000000ffff097224 */ /* 0x000fe200078e0a0f */
[----:B------:R-:W-:Y:S03]  /*5730*/  UIMAD UR12, UR46, UR4, UR12 ;  /* 0x000000042e0c72a4 */ /* 0x000fe6000f8e020c */
[C---:B------:R-:W-:Y:S05]  /*5740*/  IMAD R0, R10.reuse, R9, R0 ;  /* 0x000000090a007224 */ /* 0x040fea00078e0200 */
[----:B------:R-:W-:Y:S11]  /*5750*/  ISETP.GT.U32.AND P1, PT, R10, R0, PT ;  /* 0x000000000a00720c */ /* 0x000ff60003f24070 */
[----:B------:R-:W-:Y:S02]  /*5760*/  @!UPT UIADD3 URZ, UPT, UPT, URZ, URZ, URZ ;  /* 0x000000fffffff290 */ /* 0x000fe4000fffe0ff */
[----:B------:R-:W-:Y:S01]  /*5770*/  @!P1 IADD3 R15, PT, PT, R15, 0x1, RZ ;  /* 0x000000010f0f9810 */ /* 0x000fe20007ffe0ff */
[----:B------:R-:W-:Y:S01]  /*5780*/  @!P1 IMAD.IADD R0, R0, 0x1, -R10 ;  /* 0x0000000100009824 */ /* 0x000fe200078e0a0a */
[----:B------:R-:W-:Y:S04]  /*5790*/  ISETP.NE.U32.AND P1, PT, R2, RZ, PT ;  /* 0x000000ff0200720c */ /* 0x000fe80003f25070 */
[----:B------:R-:W-:Y:S02]  /*57a0*/  ISETP.GE.U32.AND P2, PT, R0, R10, PT ;  /* 0x0000000a0000720c */ /* 0x000fe40003f46070 */
[----:B------:R-:W-:Y:S11]  /*57b0*/  ISETP.NE.AND.EX P1, PT, R3, RZ, PT, P1 ;  /* 0x000000ff0300720c */ /* 0x000ff60003f25310 */
[----:B------:R-:W-:Y:S01]  /*57c0*/  @P2 VIADD R15, R15, 0x1 ;  /* 0x000000010f0f2836 */ /* 0x000fe20000000000 */
[----:B------:R-:W-:Y:S04]  /*57d0*/  ISETP.NE.U32.AND P2, PT, R2, RZ, PT ;  /* 0x000000ff0200720c */ /* 0x000fe80003f45070 */
[----:B------:R-:W-:Y:S02]  /*57e0*/  R2UR UR14, R15 ;  /* 0x000000000f0e72ca */ /* 0x000fe400000e0000 */
[----:B------:R-:W-:Y:S11]  /*57f0*/  ISETP.NE.AND.EX P2, PT, R3, RZ, PT, P2 ;  /* 0x000000ff0300720c */ /* 0x000ff60003f45320 */
[----:B------:R-:W-:Y:S02]  /*5800*/  @!UP0 UIADD3 UR14, UPT, UPT, -UR14, URZ, URZ ;  /* 0x000000ff0e0e8290 */ /* 0x000fe4000fffe1ff */
[----:B------:R-:W-:Y:S04]  /*5810*/  @!UP1 ULOP3.LUT UR14, URZ, UR30, URZ, 0x33, !UPT ;  /* 0x0000001eff0e9292 */ /* 0x000fe8000f8e33ff */
[----:B------:R-:W-:Y:S04]  /*5820*/  UIADD3 UR6, UPT, UPT, -UR14, URZ, URZ ;  /* 0x000000ff0e067290 */ /* 0x000fe8000fffe1ff */
[----:B------:R-:W-:Y:S01]  /*5830*/  UIMAD UR13, UR30, UR6, UR13 ;  /* 0x000000061e0d72a4 */ /* 0x000fe2000f8e020d */
[----:B------:R-:W-:Y:S11]  /*5840*/  @!P2 BRA `(.L_x_73) ;  /* 0x000000000030a947 */ /* 0x000ff60003800000 */
[----:B------:R-:W-:Y:S01]  /*5850*/  UPLOP3.LUT UP4, UPT, UPT, UPT, UP5, 0x80, 0x8 ;  /* 0x000000000008789c */ /* 0x000fe20003f8f050 */
[----:B------:R-:W-:Y:S01]  /*5860*/  MOV R59, 0x1 ;  /* 0x00000001003b7802 */ /* 0x000fe20000000f00 */
[----:B------:R-:W1:Y:S04]  /*5870*/  LDCU.64 UR4, c[0x0][0x358] ;  /* 0x00006b00ff0477ac */ /* 0x000e680008000a00 */
[----:B------:R-:W-:Y:S11]  /*5880*/  PLOP3.LUT P2, PT, PT, PT, UP4, 0x80, 0x8 ;  /* 0x000000000008781c */ /* 0x000ff60003f4f048 */
[----:B------:R-:W-:Y:S02]  /*5890*/  @!UPT UIADD3 URZ, UPT, UPT, URZ, URZ, URZ ;  /* 0x000000fffffff290 */ /* 0x000fe4000fffe0ff */
[----:B------:R-:W2:Y:S01]  /*58a0*/  @P2 LDC.64 R14, c[0x0][0x988] ;  /* 0x00026200ff0e2b82 */ /* 0x000ea20000000a00 */
[----:B------:R-:W-:Y:S04]  /*58b0*/  @P2 IMAD R0, R16, R2, RZ ;  /* 0x0000000210002224 */ /* 0x000fe800078e02ff */
[----:B--2---:R-:W-:Y:S01]  /*58c0*/  @P2 IMAD.WIDE R14, R0, 0x4, R14 ;  /* 0x00000004000e2825 */ /* 0x004fe200078e020e */
[----:B------:R-:W-:Y:S04]  /*58d0*/  MOV R0, 0x1 ;  /* 0x0000000100007802 */ /* 0x000fe80000000f00 */
[----:B-1---5:R1:W5:Y:S01]  /*58e0*/  @P2 LDG.E R26, desc[UR4][R14.64] ;  /* 0x000000040e1a2981 */ /* 0x022362000c1e1900 */
[----:B------:R-:W-:Y:S01]  /*58f0*/  @!P2 PRMT R59, R0, 0x7610, R59 ;  /* 0x00007610003ba816 */ /* 0x000fe2000000003b */
[----:B-1----:R-:W2:Y:S06]  /*5900*/  @!P2 LDC R26, c[0x0][0x980] ;  /* 0x00026000ff1aab82 */ /* 0x002eac0000000800 */
.L_x_73:
[----:B--2--5:R-:W-:Y:S01]  /*5910*/  @!P1 FSETP.EQ.AND P3, PT, R26, RZ, PT ;  /* 0x000000ff1a00920b */ /* 0x024fe20003f62000 */
[----:B------:R-:W-:Y:S01]  /*5920*/  @!UPT UIADD3 URZ, UPT, UPT, URZ, URZ, URZ ;  /* 0x000000fffffff290 */ /* 0x000fe2000fffe0ff */
[----:B------:R-:W-:Y:S11]  /*5930*/  @!P1 BRA `(.L_x_74) ;  /* 0x0000000000149947 */ /* 0x000ff60003800000 */
[----:B------:R-:W-:Y:S02]  /*5940*/  LOP3.LUT P1, RZ, R59, 0xff, RZ, 0xc0, !PT ;  /* 0x000000ff3bff7812 */ /* 0x000fe4000782c0ff */
[----:B------:R-:W-:Y:S04]  /*5950*/  PLOP3.LUT P3, PT, PT, PT, UP4, 0x80, 0x8 ;  /* 0x000000000008781c */ /* 0x000fe80003f6f048 */
[----:B------:R-:W-:Y:S07]  /*5960*/  PLOP3.LUT P3, PT, P3, PT, PT, 0x8, 0x80 ;  /* 0x000000000080781c */ /* 0x000fee0001f6e170 */
[----:B------:R-:W-:Y:S11]  /*5970*/  @P1 FSETP.EQ.AND P3, PT, R26, RZ, PT ;  /* 0x000000ff1a00120b */ /* 0x000ff60003f62000 */
[----:B------:R-:W-:Y:S02]  /*5980*/  @!UPT UIADD3 URZ, UPT, UPT, URZ, URZ, URZ ;  /* 0x000000fffffff290 */ /* 0x000fe4000fffe0ff */
.L_x_74:
[----:B------:R-:W-:Y:S01]  /*5990*/  ULEA UR5, UR25, UR24, 0x3 ;  /* 0x0000001819057291 */ /* 0x000fe2000f8e18ff */
[----:B------:R-:W-:Y:S02]  /*59a0*/  SHF.L.U32 R9, R12, 0x1f, RZ ;  /* 0x0000001f0c097819 */ /* 0x000fe400000006ff */
[----:B------:R-:W-:Y:S04]  /*59b0*/  ELECT P2, URZ, PT ;  /* 0x0000000000ff782f */ /* 0x000fe80003840000 */
[----:B------:R-:W-:Y:S02]  /*59c0*/  PLOP3.LUT P2, PT, P3, P2, PT, 0xf2, 0x2f ;  /* 0x00000000002f781c */ /* 0x000fe40001f45e72 */
[----:B------:R-:W1:Y:S02]  /*59d0*/  SYNCS.PHASECHK.TRANS64.TRYWAIT P1, [UR5+0xd8], R9 ;  /* 0x0000d809ff0075a7 */ /* 0x000e640008021105 */
[----:B-1----:R-:W-:Y:S09]  /*59e0*/  @!P1 BRA `(.L_x_75) ;  /* 0x0000003c007c9947 */ /* 0x002ff20003800000 */
.L_x_159:
[----:B------:R-:W2:Y:S01]  /*59f0*/  S2UR UR29, SR_CgaCtaId ;  /* 0x00000000001d79c3 */ /* 0x000ea20000008800 */
[----:B------:R-:W-:Y:S01]  /*5a00*/  VOTEU.ALL UP0, P2 ;  /* 0x0000000000ff7886 */ /* 0x000fe20001000000 */
[----:B-1----:R-:W-:Y:S01]  /*5a10*/  @!P2 IADD3 R9, P1, PT, R18, 0x680, RZ ;  /* 0x000006801209a810 */ /* 0x002fe20007f3e0ff */
[----:B------:R-:W-:Y:S01]  /*5a20*/  UIADD3 UR6, UPT, UPT, UR25, 0x1, URZ ;  /* 0x0000000119067890 */ /* 0x000fe2000fffe0ff */
[----:B------:R-:W-:Y:S01]  /*5a30*/  @P0 SHF.R.U32.HI R16, RZ, 0x10, R5 ;  /* 0x00000010ff100819 */ /* 0x000fe20000011605 */
[----:B------:R-:W-:Y:S01]  /*5a40*/  UMOV UR48, 0x0 ;  /* 0x0000000000307882 */ /* 0x000fe20000000000 */
[----:B------:R-:W-:Y:S01]  /*5a50*/  @!UP0 ULEA UR4, UR25, UR24, 0xd ;  /* 0x0000001819048291 */ /* 0x000fe2000f8e68ff */
[----:B------:R-:W-:Y:S01]  /*5a60*/  @!P2 IMAD.X R0, RZ, RZ, R19, P1 ;  /* 0x000000ffff00a224 */ /* 0x000fe200008e0613 */
[----:B------:R-:W-:Y:S01]  /*5a70*/  @!P2 R2UR UR7, R9 ;  /* 0x000000000907a2ca */ /* 0x000fe200000e0000 */
[----:B------:R-:W-:Y:S01]  /*5a80*/  UMOV UR49, 0x10000000 ;  /* 0x1000000000317882 */ /* 0x000fe20000000000 */
[----:B------:R-:W-:Y:S02]  /*5a90*/  @!UP0 UIADD3 UR8, UPT, UPT, UR4, 0x400, URZ ;  /* 0x0000040004088890 */ /* 0x000fe4000fffe0ff */
[----:B------:R-:W-:Y:S01]  /*5aa0*/  UISETP.NE.AND UP0, UPT, UR6, 0x3, UPT ;  /* 0x000000030600788c */ /* 0x000fe2000bf05270 */
[----:B------:R-:W-:Y:S01]  /*5ab0*/  @!P2 R2UR UR4, R0 ;  /* 0x000000000004a2ca */ /* 0x000fe200000e0000 */
[----:B------:R-:W-:Y:S02]  /*5ac0*/  @!P2 IMAD.MOV.U32 R0, RZ, RZ, 0x2000 ;  /* 0x00002000ff00a424 */ /* 0x000fe400078e00ff */
[----:B------:R-:W-:Y:S02]  /*5ad0*/  USEL UR6, UR6, URZ, UP0 ;  /* 0x000000ff06067287 */ /* 0x000fe40008000000 */
[----:B------:R-:W-:Y:S02]  /*5ae0*/  USEL UR23, URZ, 0x1, UP0 ;  /* 0x00000001ff177887 */ /* 0x000fe40008000000 */
[----:B------:R-:W-:Y:S01]  /*5af0*/  VOTEU.ALL UP0, P2 ;  /* 0x0000000000ff7886 */ /* 0x000fe20001000000 */
[----:B------:R-:W-:Y:S03]  /*5b00*/  IMAD.U32 R14, RZ, RZ, UR7 ;  /* 0x00000007ff0e7e24 */ /* 0x000fe6000f8e00ff */
[----:B------:R-:W-:Y:S01]  /*5b10*/  LOP3.LUT R12, R12, UR23, RZ, 0x3c, !PT ;  /* 0x000000170c0c7c12 */ /* 0x000fe2000f8e3cff */
[----:B------:R-:W-:Y:S01]  /*5b20*/  @!UP0 UMOV UR10, UR22 ;  /* 0x00000016000a8c82 */ /* 0x000fe20008000000 */
[----:B------:R-:W-:Y:S01]  /*5b30*/  IMAD.U32 R15, RZ, RZ, UR4 ;  /* 0x00000004ff0f7e24 */ /* 0x000fe2000f8e00ff */
[----:B------:R-:W-:Y:S01]  /*5b40*/  @!P2 R2UR UR20, R14 ;  /* 0x000000000e14a2ca */ /* 0x000fe200000e0000 */
[----:B------:R-:W-:Y:S01]  /*5b50*/  UIADD3 UR4, UPT, UPT, UR5, 0xc0, URZ ;  /* 0x000000c005047890 */ /* 0x000fe2000fffe0ff */
[----:B------:R-:W-:Y:S02]  /*5b60*/  SHF.L.U32 R9, R12, 0x1f, RZ ;  /* 0x0000001f0c097819 */ /* 0x000fe400000006ff */
[----:B------:R-:W-:Y:S01]  /*5b70*/  @!P2 R2UR UR21, R15 ;  /* 0x000000000f15a2ca */ /* 0x000fe200000e0000 */
[----:B--2---:R-:W-:Y:S03]  /*5b80*/  UPRMT UR7, UR29, 0x654, UR4 ;  /* 0x000006541d077896 */ /* 0x004fe60008000004 */
[----:B------:R-:W-:Y:S01]  /*5b90*/  @!UP0 UMOV UR9, UR4 ;  /* 0x0000000400098c82 */ /* 0x000fe20008000000 */
[----:B------:R-:W-:Y:S08]  /*5ba0*/  ULEA UR4, UR6, UR24, 0x3 ;  /* 0x0000001806047291 */ /* 0x000ff0000f8e18ff */
[----:B------:R1:W-:Y:S01]  /*5bb0*/  @!UP0 UTMALDG.5D [UR8], [UR20], desc[UR48] ;  /* 0x00003008140085b4 */ /* 0x0003e20008021000 */
[----:B------:R1:W-:Y:S01]  /*5bc0*/  @!P2 SYNCS.ARRIVE.TRANS64.RED.A0TR RZ, [UR5+0xc0], R0 ;  /* 0x0000c000ffffa9a7 */ /* 0x0003e20008300405 */
[----:B------:R-:W-:Y:S01]  /*5bd0*/  SYNCS.ARRIVE.TRANS64.RED.A1T0 RZ, [UR7], RZ ;  /* 0x000000ffffff79a7 */ /* 0x000fe20008100407 */
[----:B------:R-:W2:Y:S02]  /*5be0*/  SYNCS.PHASECHK.TRANS64.TRYWAIT P1, [UR4+0xd8], R9 ;  /* 0x0000d809ff0075a7 */ /* 0x000ea40008021104 */
[----:B-12---:R-:W-:Y:S05]  /*5bf0*/  @!P1 BRA `(.L_x_76) ;  /* 0x0000003c00109947 */ /* 0x006fea0003800000 */
.L_x_161:
[----:B------:R-:W2:Y:S01]  /*5c00*/  S2UR UR23, SR_CgaCtaId ;  /* 0x00000000001779c3 */ /* 0x000ea20000008800 */
[----:B------:R-:W-:Y:S01]  /*5c10*/  UIADD3 UR29, UPT, UPT, UR16, UR43, URZ ;  /* 0x0000002b101d7290 */ /* 0x000fe2000fffe0ff */
[----:B------:R-:W-:Y:S01]  /*5c20*/  @!P2 IADD3 R4, P1, PT, R18, 0x680, RZ ;  /* 0x000006801204a810 */ /* 0x000fe20007f3e0ff */
[----:B------:R-:W-:Y:S01]  /*5c30*/  UPLOP3.LUT UP1, UPT, UPT, UPT, UPT, 0x80, 0x8 ;  /* 0x000000000008789c */ /* 0x000fe20003f2f070 */
[----:B------:R-:W-:Y:S01]  /*5c40*/  LOP3.LUT R11, R11, 0x1, RZ, 0x3c, !PT ;  /* 0x000000010b0b7812 */ /* 0x000fe200078e3cff */
[----:B------:R-:W-:Y:S01]  /*5c50*/  VOTEU.ALL UP0, P2 ;  /* 0x0000000000ff7886 */ /* 0x000fe20001000000 */
[----:B------:R-:W-:Y:S01]  /*5c60*/  UMOV UR20, 0x0 ;  /* 0x0000000000147882 */ /* 0x000fe20000000000 */
[----:B-1----:R-:W-:Y:S01]  /*5c70*/  @!P2 IMAD.X R0, RZ, RZ, R19, P1 ;  /* 0x000000ffff00a224 */ /* 0x002fe200008e0613 */
[----:B------:R-:W-:Y:S02]  /*5c80*/  UMOV UR21, 0x10000000 ;  /* 0x1000000000157882 */ /* 0x000fe40000000000 */
[----:B------:R-:W-:Y:S02]  /*5c90*/  @!UP0 ULEA UR5, UR6, UR24, 0xd ;  /* 0x0000001806058291 */ /* 0x000fe4000f8e68ff */
[----:B------:R-:W-:Y:S02]  /*5ca0*/  UIADD3 UR6, UPT, UPT, UR6, 0x1, URZ ;  /* 0x0000000106067890 */ /* 0x000fe4000fffe0ff */
[----:B------:R-:W-:Y:S02]  /*5cb0*/  @!UP0 UIADD3 UR10, UPT, UPT, UR22, 0x20, URZ ;  /* 0x00000020160a8890 */ /* 0x000fe4000fffe0ff */
[----:B------:R-:W-:Y:S01]  /*5cc0*/  @!UP0 UIADD3 UR8, UPT, UPT, UR5, 0x400, URZ ;  /* 0x0000040005088890 */ /* 0x000fe2000fffe0ff */
[----:B------:R-:W-:Y:S01]  /*5cd0*/  @!P2 R2UR UR5, R0 ;  /* 0x000000000005a2ca */ /* 0x000fe200000e0000 */
[----:B------:R-:W-:Y:S02]  /*5ce0*/  UISETP.NE.AND UP0, UPT, UR6, 0x3, UPT ;  /* 0x000000030600788c */ /* 0x000fe4000bf05270 */
[----:B------:R-:W-:Y:S02]  /*5cf0*/  UIADD3 UR22, UPT, UPT, UR15, UR44, URZ ;  /* 0x0000002c0f167290 */ /* 0x000fe4000fffe0ff */
[----:B------:R-:W-:Y:S01]  /*5d00*/  USEL UR25, UR6, URZ, UP0 ;  /* 0x000000ff06197287 */ /* 0x000fe20008000000 */
[----:B------:R-:W-:Y:S02]  /*5d10*/  @!P2 R2UR UR6, R4 ;  /* 0x000000000406a2ca */ /* 0x000fe400000e0000 */
[----:B------:R-:W-:Y:S02]  /*5d20*/  PLOP3.LUT P0, PT, PT, PT, UP0, 0x80, 0x8 ;  /* 0x000000000008781c */ /* 0x000fe40003f0f008 */
[----:B------:R-:W-:Y:S02]  /*5d30*/  VOTEU.ALL UP0, P2 ;  /* 0x0000000000ff7886 */ /* 0x000fe40001000000 */
[----:B------:R-:W-:Y:S01]  /*5d40*/  SEL R0, RZ, 0x1, P0 ;  /* 0x00000001ff007807 */ /* 0x000fe20000000000 */
[----:B------:R-:W-:Y:S01]  /*5d50*/  IMAD.U32 R5, RZ, RZ, UR5 ;  /* 0x00000005ff057e24 */ /* 0x000fe2000f8e00ff */
[----:B------:R-:W-:Y:S02]  /*5d60*/  UIADD3 UR5, UPT, UPT, UR4, 0xc0, URZ ;  /* 0x000000c004057890 */ /* 0x000fe4000fffe0ff */
[----:B------:R-:W-:Y:S02]  /*5d70*/  LOP3.LUT R12, R12, R0, RZ, 0x3c, !PT ;  /* 0x000000000c0c7212 */ /* 0x000fe400078e3cff */
[----:B------:R-:W-:Y:S01]  /*5d80*/  @!P2 R2UR UR7, R5 ;  /* 0x000000000507a2ca */ /* 0x000fe200000e0000 */
[----:B------:R-:W-:Y:S02]  /*5d90*/  IMAD.U32 R4, RZ, RZ, UR6 ;  /* 0x00000006ff047e24 */ /* 0x000fe4000f8e00ff */
[----:B------:R-:W-:Y:S01]  /*5da0*/  @!UP0 UMOV UR9, UR5 ;  /* 0x0000000500098c82 */ /* 0x000fe20008000000 */
[----:B--2---:R-:W-:Y:S02]  /*5db0*/  UPRMT UR5, UR23, 0x654, UR5 ;  /* 0x0000065417057896 */ /* 0x004fe40008000005 */
[----:B------:R-:W-:Y:S11]  /*5dc0*/  @!P2 R2UR UR6, R4 ;  /* 0x000000000406a2ca */ /* 0x000ff600000e0000 */
[----:B------:R-:W-:Y:S02]  /*5dd0*/  @!UPT UIADD3 URZ, UPT, UPT, URZ, URZ, URZ ;  /* 0x000000fffffff290 */ /* 0x000fe4000fffe0ff */
[----:B------:R1:W-:Y:S01]  /*5de0*/  @!UP0 UTMALDG.5D [UR8], [UR6], desc[UR20] ;  /* 0x00001408060085b4 */ /* 0x0003e20008021000 */
[----:B------:R1:W-:Y:S01]  /*5df0*/  @!P2 SYNCS.ARRIVE.TRANS64.RED.A0TR RZ, [UR4+0xc0], R8 ;  /* 0x0000c008ffffa9a7 */ /* 0x0003e20008300404 */
[----:B------:R-:W-:Y:S01]  /*5e00*/  SYNCS.ARRIVE.TRANS64.RED.A1T0 RZ, [UR5], RZ ;  /* 0x000000ffffff79a7 */ /* 0x000fe20008100405 */
[----:B------:R-:W-:Y:S05]  /*5e10*/  BRA.U UP2, `(.L_x_77) ;  /* 0xffffffed02f07547 */ /* 0x000fea000b83ffff */
[----:B------:R-:W-:Y:S01]  /*5e20*/  UIADD3 UR5, UPT, UPT, UR24, 0xd8, URZ ;  /* 0x000000d818057890 */ /* 0x000fe2000fffe0ff */
[----:B------:R-:W-:-:S03]  /*5e30*/  SHF.L.U32 R2, R12, 0x1f, RZ ;  /* 0x0000001f0c027819 */ /* 0x000fc600000006ff */
[----:B------:R-:W-:-:S09]  /*5e40*/  ULEA UR4, UR25, UR5, 0x3 ;  /* 0x0000000519047291 */ /* 0x000fd2000f8e18ff */
[----:B------:R-:W2:Y:S02]  /*5e50*/  SYNCS.PHASECHK.TRANS64.TRYWAIT P0, [UR4], R2 ;  /* 0x00000002ff0075a7 */ /* 0x000ea40008001104 */
[----:B--2---:R-:W-:Y:S05]  /*5e60*/  @!P0 BRA `(.L_x_78) ;  /* 0x00000038008c8947 */ /* 0x004fea0003800000 */
.L_x_163:
[----:B------:R-:W-:-:S04]  /*5e70*/  UIADD3 UR4, UPT, UPT, UR25, 0x1, URZ ;  /* 0x0000000119047890 */ /* 0x000fc8000fffe0ff */
[----:B------:R-:W-:-:S04]  /*5e80*/  UISETP.NE.AND UP0, UPT, UR4, 0x3, UPT ;  /* 0x000000030400788c */ /* 0x000fc8000bf05270 */
[----:B------:R-:W-:Y:S02]  /*5e90*/  USEL UR4, UR4, URZ, UP0 ;  /* 0x000000ff04047287 */ /* 0x000fe40008000000 */
[----:B------:R-:W-:-:S04]  /*5ea0*/  PLOP3.LUT P0, PT, PT, PT, UP0, 0x80, 0x8 ;  /* 0x000000000008781c */ /* 0x000fc80003f0f008 */
[----:B--2---:R-:W-:Y:S01]  /*5eb0*/  SEL R2, RZ, 0x1, P0 ;  /* 0x00000001ff027807 */ /* 0x004fe20000000000 */
[----:B------:R-:W-:-:S03]  /*5ec0*/  IMAD.U32 R0, RZ, RZ, UR4 ;  /* 0x00000004ff007e24 */ /* 0x000fc6000f8e00ff */
[----:B------:R-:W-:Y:S01]  /*5ed0*/  LOP3.LUT R12, R12, R2, RZ, 0x3c, !PT ;  /* 0x000000020c0c7212 */ /* 0x000fe200078e3cff */
[C---:B------:R-:W-:Y:S01]  /*5ee0*/  VIADD R4, R0.reuse, 0x1 ;  /* 0x0000000100047836 */ /* 0x040fe20000000000 */
[----:B------:R-:W-:Y:S02]  /*5ef0*/  LEA R2, R0, UR5, 0x3 ;  /* 0x0000000500027c11 */ /* 0x000fe4000f8e18ff */
[----:B------:R-:W-:Y:S02]  /*5f00*/  SHF.L.U32 R3, R12, 0x1f, RZ ;  /* 0x0000001f0c037819 */ /* 0x000fe400000006ff */
[----:B------:R-:W-:Y:S02]  /*5f10*/  ISETP.NE.AND P0, PT, R4, 0x3, PT ;  /* 0x000000030400780c */ /* 0x000fe40003f05270 */
[----:B------:R-:W2:Y:S02]  /*5f20*/  SYNCS.PHASECHK.TRANS64.TRYWAIT P1, [R2+URZ], R3 ;  /* 0x00000003020075a7 */ /* 0x000ea400080211ff */
[----:B------:R-:W-:-:S02]  /*5f30*/  SEL R0, RZ, 0x1, P0 ;  /* 0x00000001ff007807 */ /* 0x000fc40000000000 */
[----:B------:R-:W-:Y:S02]  /*5f40*/  SEL R4, R4, RZ, P0 ;  /* 0x000000ff04047207 */ /* 0x000fe40000000000 */
[----:B------:R-:W-:Y:S01]  /*5f50*/  LOP3.LUT R0, R12, R0, RZ, 0x3c, !PT ;  /* 0x000000000c007212 */ /* 0x000fe200078e3cff */
[----:B--2---:R-:W-:Y:S06]  /*5f60*/  @!P1 BRA `(.L_x_79) ;  /* 0x0000003800649947 */ /* 0x004fec0003800000 */
.L_x_164:
[----:B------:R-:W-:Y:S02]  /*5f70*/  LEA R4, R4, UR5, 0x3 ;  /* 0x0000000504047c11 */ /* 0x000fe4000f8e18ff */
[----:B------:R-:W-:-:S07]  /*5f80*/  SHF.L.U32 R0, R0, 0x1f, RZ ;  /* 0x0000001f00007819 */ /* 0x000fce00000006ff */
.L_x_80:
[----:B---3--:R3:W4:Y:S02]  /*5f90*/  SYNCS.PHASECHK.TRANS64.TRYWAIT P0, [R4+URZ], R0 ;  /* 0x00000000040075a7 */ /* 0x00872400080011ff */
[----:B----4-:R-:W-:Y:S05]  /*5fa0*/  @!P0 NANOSLEEP.SYNCS 0x989680 ;  /* 0x009896800000895d */ /* 0x010fea0003900000 */
[----:B------:R-:W4:Y:S02]  /*5fb0*/  @!P0 SYNCS.PHASECHK.TRANS64 P0, [R4+URZ], R0 ;  /* 0x00000000040085a7 */ /* 0x000f2400080010ff */
[----:B-1--4-:R-:W-:Y:S05]  /*5fc0*/  @P0 EXIT ;  /* 0x000000000000094d */ /* 0x012fea0003800000 */
[----:B------:R-:W-:Y:S05]  /*5fd0*/  BRA `(.L_x_80) ;  /* 0xfffffffc00ec7947 */ /* 0x000fea000383ffff */
.L_x_68:
[----:B------:R-:W-:-:S06]  /*5fe0*/  UISETP.GE.AND UP0, UPT, UR15, 0x4, UPT ;  /* 0x000000040f00788c */ /* 0x000fcc000bf06270 */
[----:B------:R-:W-:-:S13]  /*5ff0*/  PLOP3.LUT P0, PT, PT, PT, UP0, 0x80, 0x8 ;  /* 0x000000000008781c */ /* 0x000fda0003f0f008 */
[----:B-1----:R-:W-:Y:S05]  /*6000*/  @!P0 EXIT ;  /* 0x000000000000894d */ /* 0x002fea0003800000 */
[----:B------:R-:W1:Y:S08]  /*6010*/  S2UR UR4, SR_CgaCtaId ;  /* 0x00000000000479c3 */ /* 0x000e700000008800 */
[----:B------:R-:W-:Y:S01]  /*6020*/  BAR.SYNC.DEFER_BLOCKING 0x6, 0xa0 ;  /* 0x0182800000007b1d */ /* 0x000fe20000010000 */
[C---:B------:R-:W-:Y:S01]  /*6030*/  IMAD.SHL.U32 R7, R58.reuse, 0x20, RZ ;  /* 0x000000203a077824 */ /* 0x040fe200078e00ff */
[----:B------:R-:W-:Y:S01]  /*6040*/  SHF.R.U32.HI R6, RZ, 0x2, R58 ;  /* 0x00000002ff067819 */ /* 0x000fe2000001163a */
[C---:B------:R-:W-:Y:S01]  /*6050*/  IMAD.SHL.U32 R57, R58.reuse, 0x4, RZ ;  /* 0x000000043a397824 */ /* 0x040fe200078e00ff */
[----:B------:R-:W-:Y:S01]  /*6060*/  USHF.R.S32.HI UR54, URZ, 0x1f, UR5 ;  /* 0x0000001fff367899 */ /* 0x000fe20008011405 */
[C---:B------:R-:W-:Y:S01]  /*6070*/  R2P PR, R58.reuse, 0x6 ;  /* 0x000000063a007804 */ /* 0x040fe20000000000 */
[----:B------:R-:W-:Y:S01]  /*6080*/  UMOV UR50, 0x400 ;  /* 0x0000040000327882 */ /* 0x000fe20000000000 */
[----:B------:R-:W2:Y:S01]  /*6090*/  LDCU.64 UR6, c[0x0][0x988] ;  /* 0x00013100ff0677ac */ /* 0x000ea20008000a00 */
[----:B------:R-:W3:Y:S01]  /*60a0*/  LDC.64 R48, c[0x0][0x988] ;  /* 0x00026200ff307b82 */ /* 0x000ee20000000a00 */
[C---:B------:R-:W-:Y:S01]  /*60b0*/  LOP3.LUT R0, R7.reuse, 0xe0, RZ, 0xc0, !PT ;  /* 0x000000e007007812 */ /* 0x040fe200078ec0ff */
[----:B------:R-:W-:Y:S01]  /*60c0*/  IMAD.U32 R23, R58, 0x10000, RZ ;  /* 0x000100003a177824 */ /* 0x000fe200078e00ff */
[----:B------:R-:W-:Y:S01]  /*60d0*/  LOP3.LUT R7, R7, 0x100, RZ, 0xc0, !PT ;  /* 0x0000010007077812 */ /* 0x000fe200078ec0ff */
[----:B------:R-:W-:Y:S01]  /*60e0*/  IMAD.MOV.U32 R68, RZ, RZ, 0x8 ;  /* 0x00000008ff447424 */ /* 0x000fe200078e00ff */
[----:B------:R-:W-:Y:S01]  /*60f0*/  LOP3.LUT R57, R0, 0x1c, R57, 0xf8, !PT ;  /* 0x0000001c00397812 */ /* 0x000fe200078ef839 */
[C---:B------:R-:W-:Y:S01]  /*6100*/  IMAD.SHL.U32 R0, R58.reuse, 0x10, RZ ;  /* 0x000000103a007824 */ /* 0x040fe200078e00ff */
[----:B------:R-:W-:Y:S01]  /*6110*/  ULEA.HI UR54, UR54, UR5, URZ, 0x6 ;  /* 0x0000000536367291 */ /* 0x000fe2000f8f30ff */
[----:B------:R-:W4:Y:S01]  /*6120*/  LDC.64 R50, c[0x0][0x990] ;  /* 0x00026400ff327b82 */ /* 0x000f220000000a00 */
[----:B------:R-:W-:Y:S01]  /*6130*/  LOP3.LUT R57, R57, 0x4, R6, 0x78, !PT ;  /* 0x0000000439397812 */ /* 0x000fe200078e7806 */
[----:B------:R-:W-:Y:S01]  /*6140*/  IMAD.MOV.U32 R67, RZ, RZ, 0x10 ;  /* 0x00000010ff437424 */ /* 0x000fe200078e00ff */
[----:B------:R-:W-:Y:S01]  /*6150*/  LOP3.LUT R0, R7, 0x600, R0, 0xf8, !PT ;  /* 0x0000060007007812 */ /* 0x000fe200078ef800 */
[----:B------:R-:W-:Y:S01]  /*6160*/  IMAD.MOV.U32 R56, RZ, RZ, 0x1 ;  /* 0x00000001ff387424 */ /* 0x000fe200078e00ff */
[----:B------:R-:W-:Y:S01]  /*6170*/  LOP3.LUT R58, R58, 0x60, RZ, 0xc0, !PT ;  /* 0x000000603a3a7812 */ /* 0x000fe200078ec0ff */
[----:B------:R-:W-:Y:S01]  /*6180*/  IMAD.MOV.U32 R22, RZ, RZ, RZ ;  /* 0x000000ffff167224 */ /* 0x000fe200078e00ff */
[----:B-1----:R-:W-:Y:S01]  /*6190*/  ULEA UR50, UR4, UR50, 0x18 ;  /* 0x0000003204327291 */ /* 0x002fe2000f8ec0ff */
[----:B------:R-:W-:Y:S01]  /*61a0*/  LOP3.LUT R57, R0, R57, RZ, 0xfc, !PT ;  /* 0x0000003900397212 */ /* 0x000fe200078efcff */
[----:B--2---:R-:W-:Y:S01]  /*61b0*/  IMAD.U32 R62, RZ, RZ, UR6 ;  /* 0x00000006ff3e7e24 */ /* 0x004fe2000f8e00ff */
[----:B------:R-:W-:Y:S01]  /*61c0*/  CS2R R54, SRZ ;  /* 0x0000000000367805 */ /* 0x000fe2000001ff00 */
[----:B------:R-:W-:Y:S01]  /*61d0*/  IMAD.U32 R61, RZ, RZ, UR7 ;  /* 0x00000007ff3d7e24 */ /* 0x000fe2000f8e00ff */
[----:B------:R-:W1:Y:S01]  /*61e0*/  LDCU.64 UR6, c[0x0][0x9b0] ;  /* 0x00013600ff0677ac */ /* 0x000e620008000a00 */
[----:B------:R-:W-:-:S02]  /*61f0*/  LOP3.LUT R23, R23, 0x600000, RZ, 0xc0, !PT ;  /* 0x0060000017177812 */ /* 0x000fc400078ec0ff */
[----:B------:R-:W-:Y:S01]  /*6200*/  SEL R68, R68, 0xfffffff8, !P1 ;  /* 0xfffffff844447807 */ /* 0x000fe20004800000 */
[----:B------:R-:W2:Y:S01]  /*6210*/  LDS R2, [UR50+0x150] ;  /* 0x00015032ff027984 */ /* 0x000ea20008000800 */
[----:B------:R-:W-:Y:S01]  /*6220*/  UIADD3 UR4, UPT, UPT, UR50, 0x400, URZ ;  /* 0x0000040032047890 */ /* 0x000fe2000fffe0ff */
[----:B------:R-:W-:Y:S01]  /*6230*/  SEL R67, R67, 0xfffffff0, !P2 ;  /* 0xfffffff043437807 */ /* 0x000fe20005000000 */
[----:B------:R-:W2:Y:S04]  /*6240*/  LDCU UR58, c[0x0][0x370] ;  /* 0x00006e00ff3a77ac */ /* 0x000ea80008000800 */
[----:B------:R-:W-:Y:S01]  /*6250*/  IMAD.U32 R0, RZ, RZ, UR4 ;  /* 0x00000004ff007e24 */ /* 0x000fe2000f8e00ff */
[----:B------:R-:W-:Y:S01]  /*6260*/  UMOV UR52, URZ ;  /* 0x000000ff00347c82 */ /* 0x000fe20008000000 */
[----:B------:R-:W2:Y:S01]  /*6270*/  LDCU UR48, c[0x0][0xc0c] ;  /* 0x00018180ff3077ac */ /* 0x000ea20008000800 */
[----:B------:R-:W2:Y:S01]  /*6280*/  LDCU UR38, c[0x0][0xc30] ;  /* 0x00018600ff2677ac */ /* 0x000ea20008000800 */
[----:B-1----:R-:W-:-:S02]  /*6290*/  IMAD.U32 R64, RZ, RZ, UR6 ;  /* 0x00000006ff407e24 */ /* 0x002fc4000f8e00ff */
[----:B------:R-:W-:Y:S01]  /*62a0*/  IMAD.U32 R63, RZ, RZ, UR7 ;  /* 0x00000007ff3f7e24 */ /* 0x000fe2000f8e00ff */
[----:B------:R-:W1:Y:S01]  /*62b0*/  LDCU.64 UR46, c[0x0][0xc28] ;  /* 0x00018500ff2e77ac */ /* 0x000e620008000a00 */
[----:B------:R-:W1:Y:S01]  /*62c0*/  LDCU.128 UR60, c[0x0][0xc10] ;  /* 0x00018200ff3c77ac */ /* 0x000e620008000c00 */
[----:B------:R-:W1:Y:S01]  /*62d0*/  LDCU UR57, c[0x0][0x374] ;  /* 0x00006e80ff3977ac */ /* 0x000e620008000800 */
[----:B------:R-:W-:Y:S01]  /*62e0*/  USHF.R.S32.HI UR54, URZ, 0x6, UR54 ;  /* 0x00000006ff367899 */ /* 0x000fe20008011436 */
[----:B------:R-:W-:Y:S01]  /*62f0*/  UMOV UR55, URZ ;  /* 0x000000ff00377c82 */ /* 0x000fe20008000000 */
[----:B------:R-:W-:Y:S01]  /*6300*/  UMOV UR56, URZ ;  /* 0x000000ff00387c82 */ /* 0x000fe20008000000 */
[C---:B--2---:R-:W-:Y:S01]  /*6310*/  VIADD R3, R2.reuse, 0x40 ;  /* 0x0000004002037836 */ /* 0x044fe20000000000 */
[----:B------:R-:W-:-:S04]  /*6320*/  LOP3.LUT R2, R2, 0xffff, RZ, 0xc0, !PT ;  /* 0x0000ffff02027812 */ /* 0x000fc800078ec0ff */
[----:B------:R-:W-:-:S05]  /*6330*/  LOP3.LUT R3, R3, 0xffff, RZ, 0xc0, !PT ;  /* 0x0000ffff03037812 */ /* 0x000fca00078ec0ff */
[----:B-1-34-:R2:W-:Y:S02]  /*6340*/  STL.64 [R1], R2 ;  /* 0x0000000201007387 */ /* 0x01a5e40000100a00 */
.L_x_111:
[----:B--2---:R-:W-:Y:S04]  /*6350*/  SHF.L.U32 R2, R54, 0x1f, RZ ;  /* 0x0000001f36027819 */ /* 0x004fe800000006ff */
[----:B------:R-:W1:Y:S02]  /*6360*/  SYNCS.PHASECHK.TRANS64.TRYWAIT P0, [UR50+0x100], R2 ;  /* 0x00010002ff0075a7 */ /* 0x000e640008001132 */
[----:B-1----:R-:W-:Y:S05]  /*6370*/  @!P0 BRA `(.L_x_81) ;  /* 0x0000003400748947 */ /* 0x002fea0003800000 */
.L_x_166:
[----:B------:R-:W2:Y:S01]  /*6380*/  LDS.128 R4, [UR50+0x140] ;  /* 0x00014032ff047984 */ /* 0x000ea20008000c00 */
[----:B------:R-:W-:Y:S02]  /*6390*/  UIADD3 UR4, UPT, UPT, UR50, 0x108, URZ ;  /* 0x0000010832047890 */ /* 0x000fe4000fffe0ff */
[----:B------:R-:W-:Y:S02]  /*63a0*/  UISETP.GE.AND UP0, UPT, UR39, 0x1, UPT ;  /* 0x000000012700788c */ /* 0x000fe4000bf06270 */
[----:B------:R-:W-:Y:S01]  /*63b0*/  UPRMT UR4, URZ, 0x654, UR4 ;  /* 0x00000654ff047896 */ /* 0x000fe20008000004 */
[----:B------:R-:W-:Y:S01]  /*63c0*/  @!PT LDS RZ, [RZ] ;  /* 0x00000000fffff984 */ /* 0x000fe20000000800 */
[----:B------:R-:W-:Y:S01]  /*63d0*/  @!PT LDS RZ, [RZ] ;  /* 0x00000000fffff984 */ /* 0x000fe20000000800 */
[----:B------:R-:W-:Y:S01]  /*63e0*/  @!PT LDS RZ, [RZ] ;  /* 0x00000000fffff984 */ /* 0x000fe20000000800 */
[----:B------:R-:W-:Y:S01]  /*63f0*/  @!PT LDS RZ, [RZ] ;  /* 0x00000000fffff984 */ /* 0x000fe20000000800 */
[----:B------:R3:W-:Y:S06]  /*6400*/  MEMBAR.ALL.CTA ;  /* 0x0000000000007992 */ /* 0x0007ec0000008000 */
[----:B---3--:R-:W3:Y:S02]  /*6410*/  FENCE.VIEW.ASYNC.S ;  /* 0x00000000000073c6 */ /* 0x008ee40000000000 */
[----:B---3--:R-:W-:Y:S01]  /*6420*/  SYNCS.ARRIVE.TRANS64.RED.A1T0 RZ, [UR4], RZ ;  /* 0x000000ffffff79a7 */ /* 0x008fe20008100404 */
[----:B--2---:R-:W-:Y:S11]  /*6430*/  LOP3.LUT P0, RZ, R6, 0x1, RZ, 0xc0, !PT ;  /* 0x0000000106ff7812 */ /* 0x004ff6000780c0ff */
[----:B------:R-:W-:Y:S02]  /*6440*/  @!UPT UIADD3 URZ, UPT, UPT, URZ, URZ, URZ ;  /* 0x000000fffffff290 */ /* 0x000fe4000fffe0ff */
[----:B------:R-:W-:Y:S01]  /*6450*/  VOTEU.ANY UP1, P0 ;  /* 0x0000000000ff7886 */ /* 0x000fe20000020100 */
[----:B------:R-:W-:Y:S01]  /*6460*/  PLOP3.LUT P0, PT, PT, PT, UP1, 0x80, 0x8 ;  /* 0x000000000008781c */ /* 0x000fe20003f0f018 */
[----:B------:R-:W-:Y:S11]  /*6470*/  UP2UR UR59, UPR, URZ, 0x2 ;  /* 0x00000002ff3b7883 */ /* 0x000ff60008000000 */
[----:B------:R-:W-:Y:S01]  /*6480*/  @!UPT UIADD3 URZ, UPT, UPT, URZ, URZ, URZ ;  /* 0x000000fffffff290 */ /* 0x000fe2000fffe0ff */
[----:B-1----:R-:W-:Y:S02]  /*6490*/  @P0 MOV R2, R4 ;  /* 0x0000000400020202 */ /* 0x002fe40000000f00 */
[----:B------:R-:W-:Y:S02]  /*64a0*/  @P0 LOP3.LUT R0, R5, 0xffff, RZ, 0xc0, !PT ;  /* 0x0000ffff05000812 */ /* 0x000fe400078ec0ff */
[----:B------:R-:W-:Y:S02]  /*64b0*/  @P0 R2UR UR6, R2 ;  /* 0x00000000020602ca */ /* 0x000fe400000e0000 */
[----:B------:R-:W-:Y:S01]  /*64c0*/  @P0 R2UR UR5, R0 ;  /* 0x00000000000502ca */ /* 0x000fe200000e0000 */
[----:B------:R-:W-:Y:S05]  /*64d0*/  IMAD.U32 R0, RZ, RZ, UR54 ;  /* 0x00000036ff007e24 */ /* 0x000fea000f8e00ff */
[----:B------:R-:W-:Y:S05]  /*64e0*/  IABS R2, R0 ;  /* 0x0000000000027213 */ /* 0x000fea0000000000 */
[----:B------:R-:W-:Y:S02]  /*64f0*/  @UP1 UMOV UR37, UR6 ;  /* 0x0000000600251c82 */ /* 0x000fe40008000000 */
[----:B------:R-:W-:Y:S01]  /*6500*/  @UP1 UMOV UR36, UR5 ;  /* 0x0000000500241c82 */ /* 0x000fe20008000000 */
[----:B------:R-:W-:Y:S05]  /*6510*/  BRA.U !UP0, `(.L_x_82) ;  /* 0x0000000108cc7547 */ /* 0x000fea000b800000 */
[----:B------:R-:W1:Y:S01]  /*6520*/  LDCU UR9, c[0x0][0xc20] ;  /* 0x00018400ff0977ac */ /* 0x000e620008000800 */
[----:B------:R-:W-:Y:S02]  /*6530*/  UIMAD.WIDE.U32 UR4, UR57, UR63, URZ ;  /* 0x0000003f390472a5 */ /* 0x000fe4000f8e00ff */
[----:B------:R-:W-:Y:S02]  /*6540*/  UIMAD.WIDE.U32 UR6, UR58, UR60, URZ ;  /* 0x0000003c3a0672a5 */ /* 0x000fe4000f8e00ff */
[----:B------:R-:W-:Y:S02]  /*6550*/  UIMAD.WIDE.U32 UR10, UR36, UR63, URZ ;  /* 0x0000003f240a72a5 */ /* 0x000fe4000f8e00ff */
[----:B------:R-:W-:Y:S02]  /*6560*/  UISETP.NE.AND UP0, UPT, UR62, 0x1, UPT ;  /* 0x000000013e00788c */ /* 0x000fe4000bf05270 */
[----:B------:R-:W-:Y:S02]  /*6570*/  UISETP.NE.AND UP1, UPT, UR48, 0x1, UPT ;  /* 0x000000013000788c */ /* 0x000fe4000bf25270 */
[----:B------:R-:W-:Y:S02]  /*6580*/  UISETP.NE.AND UP2, UPT, UR39, 0x1, UPT ;  /* 0x000000012700788c */ /* 0x000fe4000bf45270 */
[----:B------:R-:W-:Y:S01]  /*6590*/  UIMAD.WIDE.U32 UR12, UR37, UR60, URZ ;  /* 0x0000003c250c72a5 */ /* 0x000fe2000f8e00ff */
[----:B------:R-:W-:Y:S01]  /*65a0*/  UMOV UR4, UR5 ;  /* 0x0000000500047c82 */ /* 0x000fe20008000000 */
[----:B------:R-:W-:Y:S01]  /*65b0*/  UMOV UR6, UR11 ;  /* 0x0000000b00067c82 */ /* 0x000fe20008000000 */
[----:B-1----:R-:W-:Y:S03]  /*65c0*/  USHF.R.U32.HI UR8, URZ, UR9, UR4 ;  /* 0x00000009ff087299 */ /* 0x002fe60008011604 */
[----:B------:R-:W-:Y:S02]  /*65d0*/  UMOV UR4, UR7 ;  /* 0x0000000700047c82 */ /* 0x000fe40008000000 */
[----:B------:R-:W-:Y:S02]  /*65e0*/  USHF.R.U32.HI UR5, URZ, UR61, UR4 ;  /* 0x0000003dff057299 */ /* 0x000fe40008011604 */
[----:B------:R-:W-:Y:S02]  /*65f0*/  USEL UR4, UR57, UR8, !UP0 ;  /* 0x0000000839047287 */ /* 0x000fe4000c000000 */
[----:B------:R-:W-:Y:S02]  /*6600*/  USHF.R.U32.HI UR8, URZ, UR9, UR6 ;  /* 0x00000009ff087299 */ /* 0x000fe40008011606 */
[----:B------:R-:W-:Y:S02]  /*6610*/  UIMAD.WIDE.U32 UR6, UR4, UR46, URZ ;  /* 0x0000002e040672a5 */ /* 0x000fe4000f8e00ff */
[----:B------:R-:W-:Y:S02]  /*6620*/  USEL UR9, UR58, UR5, !UP1 ;  /* 0x000000053a097287 */ /* 0x000fe4000c800000 */
[----:B------:R-:W-:Y:S02]  /*6630*/  USEL UR8, UR36, UR8, !UP0 ;  /* 0x0000000824087287 */ /* 0x000fe4000c000000 */
[----:B------:R-:W-:Y:S01]  /*6640*/  UIMAD.WIDE.U32 UR10, UR9, UR46, URZ ;  /* 0x0000002e090a72a5 */ /* 0x000fe2000f8e00ff */
[----:B------:R-:W-:Y:S01]  /*6650*/  UMOV UR6, UR7 ;  /* 0x0000000700067c82 */ /* 0x000fe20008000000 */
[----:B------:R-:W-:Y:S01]  /*6660*/  UMOV UR5, UR13 ;  /* 0x0000000d00057c82 */ /* 0x000fe20008000000 */
[----:B------:R-:W-:Y:S02]  /*6670*/  @UP2 USHF.R.U32.HI UR4, URZ, UR47, UR6 ;  /* 0x0000002fff042299 */ /* 0x000fe40008011606 */
[----:B------:R-:W-:Y:S02]  /*6680*/  USHF.R.U32.HI UR5, URZ, UR61, UR5 ;  /* 0x0000003dff057299 */ /* 0x000fe40008011605 */
[----:B------:R-:W-:Y:S02]  /*6690*/  UIMAD UR4, UR39, UR4, URZ ;  /* 0x00000004270472a4 */ /* 0x000fe4000f8e02ff */
[----:B------:R-:W-:Y:S02]  /*66a0*/  USEL UR5, UR37, UR5, !UP1 ;  /* 0x0000000525057287 */ /* 0x000fe4000c800000 */
[----:B------:R-:W-:Y:S01]  /*66b0*/  UISETP.GE.AND UP0, UPT, UR8, UR4, UPT ;  /* 0x000000040800728c */ /* 0x000fe2000bf06270 */
[----:B------:R-:W-:Y:S01]  /*66c0*/  UMOV UR6, UR11 ;  /* 0x0000000b00067c82 */ /* 0x000fe20008000000 */
[----:B------:R-:W-:Y:S02]  /*66d0*/  UIMAD.WIDE.U32 UR10, UR8, UR46, URZ ;  /* 0x0000002e080a72a5 */ /* 0x000fe4000f8e00ff */
[----:B------:R-:W-:Y:S04]  /*66e0*/  @UP2 USHF.R.U32.HI UR9, URZ, UR47, UR6 ;  /* 0x0000002fff092299 */ /* 0x000fe80008011606 */
[----:B------:R-:W-:Y:S01]  /*66f0*/  UIMAD UR6, UR39, UR9, URZ ;  /* 0x00000009270672a4 */ /* 0x000fe2000f8e02ff */
[----:B------:R-:W-:Y:S03]  /*6700*/  UMOV UR4, UR11 ;  /* 0x0000000b00047c82 */ /* 0x000fe60008000000 */
[----:B------:R-:W-:Y:S02]  /*6710*/  UISETP.GE.OR UP0, UPT, UR5, UR6, UP0 ;  /* 0x000000060500728c */ /* 0x000fe40008706670 */
[----:B------:R-:W-:Y:S02]  /*6720*/  USHF.R.U32.HI UR4, URZ, UR47, UR4 ;  /* 0x0000002fff047299 */ /* 0x000fe40008011604 */
[----:B------:R-:W-:Y:S02]  /*6730*/  UIMAD.WIDE.U32 UR6, UR5, UR46, URZ ;  /* 0x0000002e050672a5 */ /* 0x000fe4000f8e00ff */
[----:B------:R-:W-:Y:S02]  /*6740*/  USEL UR11, UR8, UR4, !UP2 ;  /* 0x00000004080b7287 */ /* 0x000fe4000d000000 */
[----:B------:R-:W-:Y:S02]  /*6750*/  UIADD3 UR6, UPT, UPT, -UR5, URZ, URZ ;  /* 0x000000ff05067290 */ /* 0x000fe4000fffe1ff */
[----:B------:R-:W-:Y:S02]  /*6760*/  UIADD3 UR10, UPT, UPT, -UR11, URZ, URZ ;  /* 0x000000ff0b0a7290 */ /* 0x000fe4000fffe1ff */
[----:B------:R-:W-:Y:S02]  /*6770*/  UIMAD UR6, UR48, UR6, UR37 ;  /* 0x00000006300672a4 */ /* 0x000fe4000f8e0225 */
[----:B------:R-:W-:Y:S01]  /*6780*/  UIMAD UR10, UR39, UR10, UR8 ;  /* 0x0000000a270a72a4 */ /* 0x000fe2000f8e0208 */
[----:B------:R-:W-:Y:S01]  /*6790*/  @!UP0 UMOV UR4, UR7 ;  /* 0x0000000700048c82 */ /* 0x000fe20008000000 */
[----:B------:R-:W-:Y:S02]  /*67a0*/  UIADD3 UR7, UPT, UPT, -UR8, URZ, URZ ;  /* 0x000000ff08077290 */ /* 0x000fe4000fffe1ff */
[----:B------:R-:W-:Y:S04]  /*67b0*/  @!UP0 USHF.R.U32.HI UR4, URZ, UR47, UR4 ;  /* 0x0000002fff048299 */ /* 0x000fe80008011604 */
[----:B------:R-:W-:Y:S04]  /*67c0*/  @!UP0 USEL UR4, UR5, UR4, !UP2 ;  /* 0x0000000405048287 */ /* 0x000fe8000d000000 */
[----:B------:R-:W-:Y:S02]  /*67d0*/  @!UP0 UIMAD UR9, UR9, UR10, UR4 ;  /* 0x0000000a090982a4 */ /* 0x000fe4000f8e0204 */
[----:B------:R-:W-:Y:S02]  /*67e0*/  @!UP0 UIADD3 UR10, UPT, UPT, UR11, -UR4, URZ ;  /* 0x800000040b0a8290 */ /* 0x000fe4000fffe0ff */
[----:B------:R-:W-:Y:S02]  /*67f0*/  UIMAD UR4, UR62, UR7, UR36 ;  /* 0x000000073e0472a4 */ /* 0x000fe4000f8e0224 */
[----:B------:R-:W-:Y:S03]  /*6800*/  @!UP0 UIMAD UR8, UR10, UR39, UR5 ;  /* 0x000000270a0882a4 */ /* 0x000fe6000f8e0205 */
[----:B------:R-:W-:Y:S02]  /*6810*/  @!UP0 UMOV UR5, UR9 ;  /* 0x0000000900058c82 */ /* 0x000fe40008000000 */
[----:B------:R-:W-:Y:S02]  /*6820*/  UIMAD UR37, UR5, UR48, UR6 ;  /* 0x00000030052572a4 */ /* 0x000fe4000f8e0206 */
[----:B------:R-:W-:Y:S11]  /*6830*/  UIMAD UR36, UR8, UR62, UR4 ;  /* 0x0000003e082472a4 */ /* 0x000ff6000f8e0204 */
[----:B------:R-:W-:Y:S01]  /*6840*/  @!UPT UIADD3 URZ, UPT, UPT, URZ, URZ, URZ ;  /* 0x000000fffffff290 */ /* 0x000fe2000fffe0ff */
.L_x_82:
[----:B------:R-:W1:Y:S01]  /*6850*/  LDCU UR17, c[0x0][0x388] ;  /* 0x00007100ff1177ac */ /* 0x000e620008000800 */
[----:B------:R-:W-:Y:S01]  /*6860*/  R2UR UR6, R2 ;  /* 0x00000000020672ca */ /* 0x000fe200000e0000 */
[----:B------:R-:W-:Y:S01]  /*6870*/  IMAD R2, R22, 0x4, R1 ;  /* 0x0000000416027824 */ /* 0x000fe200078e0201 */
[----:B------:R-:W-:Y:S01]  /*6880*/  IABS R0, R0 ;  /* 0x0000000000007213 */ /* 0x000fe20000000000 */
[----:B------:R-:W2:Y:S01]  /*6890*/  LDCU UR16, c[0x0][0x38c] ;  /* 0x00007180ff1077ac */ /* 0x000ea20008000800 */
[----:B------:R-:W-:Y:S01]  /*68a0*/  @P0 SHF.R.U32.HI R66, RZ, 0x10, R5 ;  /* 0x00000010ff420819 */ /* 0x000fe20000011605 */
[----:B------:R-:W-:Y:S02]  /*68b0*/  UIADD3 UR11, UPT, UPT, UR50, 0x400, URZ ;  /* 0x00000400320b7890 */ /* 0x000fe4000fffe0ff */
[----:B------:R-:W5:Y:S01]  /*68c0*/  LDL R2, [R2] ;  /* 0x0000000002027983 */ /* 0x000f620000100800 */
[----:B------:R-:W-:Y:S01]  /*68d0*/  USHF.L.U32 UR42, UR29, 0x6, URZ ;  /* 0x000000061d2a7899 */ /* 0x000fe200080006ff */
[----:B------:R-:W-:Y:S04]  /*68e0*/  IMAD.MOV R0, RZ, RZ, -R0 ;  /* 0x000000ffff007224 */ /* 0x000fe800078e0a00 */
[----:B------:R-:W3:Y:S10]  /*68f0*/  I2F.RP R3, UR6 ;  /* 0x0000000600037d06 */ /* 0x000ef40008209400 */
[----:B---3--:R-:W3:Y:S01]  /*6900*/  MUFU.RCP R3, R3 ;  /* 0x0000000300037308 */ /* 0x008ee20000001000 */
[----:B-1----:R-:W-:Y:S02]  /*6910*/  IMAD.U32 R8, RZ, RZ, UR17 ;  /* 0x00000011ff087e24 */ /* 0x002fe4000f8e00ff */
[----:B---3--:R-:W-:Y:S07]  /*6920*/  VIADD R3, R3, 0xffffffe ;  /* 0x0ffffffe03037836 */ /* 0x008fee0000000000 */
[----:B------:R-:W1:Y:S02]  /*6930*/  F2I.FTZ.U32.TRUNC.NTZ R3, R3 ;  /* 0x0000000300037305 */ /* 0x000e64000021f000 */
[----:B-1----:R-:W-:Y:S02]  /*6940*/  R2UR UR5, R3 ;  /* 0x00000000030572ca */ /* 0x002fe400000e0000 */
[----:B------:R-:W-:Y:S01]  /*6950*/  IABS R3, R8 ;  /* 0x0000000800037213 */ /* 0x000fe20000000000 */
[----:B------:R-:W-:Y:S03]  /*6960*/  IMAD.U32 R8, RZ, RZ, UR22 ;  /* 0x00000016ff087e24 */ /* 0x000fe6000f8e00ff */
[----:B------:R-:W-:Y:S02]  /*6970*/  R2UR UR7, R3 ;  /* 0x00000000030772ca */ /* 0x000fe400000e0000 */
[----:B------:R-:W-:Y:S04]  /*6980*/  IABS R8, R8 ;  /* 0x0000000800087213 */ /* 0x000fe80000000000 */
[----:B------:R-:W-:Y:S01]  /*6990*/  R2UR UR9, R8 ;  /* 0x00000000080972ca */ /* 0x000fe200000e0000 */
[----:B------:R-:W-:Y:S01]  /*69a0*/  UIADD3 UR4, UPT, UPT, URZ, -UR5, URZ ;  /* 0x80000005ff047290 */ /* 0x000fe2000fffe0ff */
[----:B--2---:R-:W-:Y:S03]  /*69b0*/  IMAD.U32 R8, RZ, RZ, UR16 ;  /* 0x00000010ff087e24 */ /* 0x004fe6000f8e00ff */
[----:B------:R-:W-:Y:S02]  /*69c0*/  UIMAD UR8, UR4, UR6, URZ ;  /* 0x00000006040872a4 */ /* 0x000fe4000f8e02ff */
[----:B------:R-:W1:Y:S01]  /*69d0*/  I2F.RP R3, UR7 ;  /* 0x0000000700037d06 */ /* 0x000e620008209400 */
[----:B------:R-:W-:Y:S01]  /*69e0*/  UMOV UR4, URZ ;  /* 0x000000ff00047c82 */ /* 0x000fe20008000000 */
[----:B------:R-:W-:Y:S01]  /*69f0*/  IABS R8, R8 ;  /* 0x0000000800087213 */ /* 0x000fe20000000000 */
[----:B------:R-:W-:Y:S02]  /*6a00*/  UIMAD.WIDE.U32 UR4, UR5, UR8, UR4 ;  /* 0x00000008050472a5 */ /* 0x000fe4000f8e0004 */
[----:B------:R-:W-:Y:S05]  /*6a10*/  R2UR UR8, R0 ;  /* 0x00000000000872ca */ /* 0x000fea00000e0000 */
[----:B------:R-:W2:Y:S01]  /*6a20*/  I2F.RP R10, R8 ;  /* 0x00000008000a7306 */ /* 0x000ea20000209400 */
[----:B------:R-:W-:Y:S02]  /*6a30*/  UMOV UR4, UR5 ;  /* 0x0000000500047c82 */ /* 0x000fe40008000000 */
[----:B------:R-:W-:Y:S07]  /*6a40*/  UIMAD.WIDE.U32 UR4, UR4, UR9, URZ ;  /* 0x00000009040472a5 */ /* 0x000fee000f8e00ff */
[----:B-1----:R-:W1:Y:S01]  /*6a50*/  MUFU.RCP R0, R3 ;  /* 0x0000000300007308 */ /* 0x002e620000001000 */
[----:B------:R-:W-:Y:S02]  /*6a60*/  UMOV UR43, UR5 ;  /* 0x00000005002b7c82 */ /* 0x000fe40008000000 */
[----:B------:R-:W-:Y:S07]  /*6a70*/  UIMAD UR4, UR43, UR8, UR9 ;  /* 0x000000082b0472a4 */ /* 0x000fee000f8e0209 */
[----:B--2---:R-:W2:Y:S01]  /*6a80*/  MUFU.RCP R10, R10 ;  /* 0x0000000a000a7308 */ /* 0x004ea20000001000 */
[----:B------:R-:W-:Y:S01]  /*6a90*/  UISETP.GT.U32.AND UP0, UPT, UR6, UR4, UPT ;  /* 0x000000040600728c */ /* 0x000fe2000bf04070 */
[----:B-1----:R-:W-:Y:S10]  /*6aa0*/  IADD3 R0, PT, PT, R0, 0xffffffe, RZ ;  /* 0x0ffffffe00007810 */ /* 0x002ff40007ffe0ff */
[----:B------:R-:W-:Y:S02]  /*6ab0*/  @!UP0 UIADD3 UR4, UPT, UPT, UR4, -UR6, URZ ;  /* 0x8000000604048290 */ /* 0x000fe4000fffe0ff */
[----:B------:R-:W-:Y:S01]  /*6ac0*/  @!UP0 UIADD3 UR43, UPT, UPT, UR43, 0x1, URZ ;  /* 0x000000012b2b8890 */ /* 0x000fe2000fffe0ff */
[----:B------:R-:W1:Y:S01]  /*6ad0*/  F2I.FTZ.U32.TRUNC.NTZ R0, R0 ;  /* 0x0000000000007305 */ /* 0x000e62000021f000 */
[----:B------:R-:W-:Y:S01]  /*6ae0*/  UISETP.GE.U32.AND UP2, UPT, UR4, UR6, UPT ;  /* 0x000000060400728c */ /* 0x000fe2000bf46070 */
[----:B--2---:R-:W-:Y:S01]  /*6af0*/  VIADD R10, R10, 0xffffffe ;  /* 0x0ffffffe0a0a7836 */ /* 0x004fe20000000000 */
[----:B------:R-:W-:Y:S02]  /*6b00*/  ULOP3.LUT UR4, UR22, UR54, URZ, 0x3c, !UPT ;  /* 0x0000003616047292 */ /* 0x000fe4000f8e3cff */
[----:B------:R-:W-:Y:S02]  /*6b10*/  UISETP.NE.AND UP0, UPT, UR54, URZ, UPT ;  /* 0x000000ff3600728c */ /* 0x000fe4000bf05270 */
[----:B------:R-:W-:Y:S03]  /*6b20*/  UISETP.GE.AND UP1, UPT, UR4, URZ, UPT ;  /* 0x000000ff0400728c */ /* 0x000fe6000bf26270 */
[----:B------:R-:W2:Y:S02]  /*6b30*/  F2I.FTZ.U32.TRUNC.NTZ R11, R10 ;  /* 0x0000000a000b7305 */ /* 0x000ea4000021f000 */
[----:B------:R-:W-:Y:S01]  /*6b40*/  @UP2 UIADD3 UR43, UPT, UPT, UR43, 0x1, URZ ;  /* 0x000000012b2b2890 */ /* 0x000fe2000fffe0ff */
[----:B-1----:R-:W-:Y:S05]  /*6b50*/  R2UR UR5, R0 ;  /* 0x00000000000572ca */ /* 0x002fea00000e0000 */
[----:B------:R-:W-:Y:S02]  /*6b60*/  @!UP1 UIADD3 UR43, UPT, UPT, -UR43, URZ, URZ ;  /* 0x000000ff2b2b9290 */ /* 0x000fe4000fffe1ff */
[----:B------:R-:W-:Y:S01]  /*6b70*/  @!UP0 ULOP3.LUT UR43, URZ, UR54, URZ, 0x33, !UPT ;  /* 0x00000036ff2b8292 */ /* 0x000fe2000f8e33ff */
[----:B--2---:R-:W-:Y:S01]  /*6b80*/  IADD3 R3, PT, PT, RZ, -R11, RZ ;  /* 0x8000000bff037210 */ /* 0x004fe20007ffe0ff */
[----:B------:R-:W-:Y:S04]  /*6b90*/  IMAD.MOV.U32 R10, RZ, RZ, RZ ;  /* 0x000000ffff0a7224 */ /* 0x000fe800078e00ff */
[----:B------:R-:W-:Y:S01]  /*6ba0*/  IMAD.U32 R0, RZ, RZ, UR43 ;  /* 0x0000002bff007e24 */ /* 0x000fe2000f8e00ff */
[----:B------:R-:W-:Y:S01]  /*6bb0*/  UIADD3 UR4, UPT, UPT, URZ, -UR5, URZ ;  /* 0x80000005ff047290 */ /* 0x000fe2000fffe0ff */
[----:B------:R-:W-:Y:S03]  /*6bc0*/  IMAD R3, R3, R8, RZ ;  /* 0x0000000803037224 */ /* 0x000fe600078e02ff */
[----:B------:R-:W-:Y:S01]  /*6bd0*/  IABS R0, R0 ;  /* 0x0000000000007213 */ /* 0x000fe20000000000 */
[----:B------:R-:W-:Y:S01]  /*6be0*/  UIMAD UR6, UR4, UR7, URZ ;  /* 0x00000007040672a4 */ /* 0x000fe2000f8e02ff */
[----:B------:R-:W-:Y:S02]  /*6bf0*/  IMAD.HI.U32 R11, R11, R3, R10 ;  /* 0x000000030b0b7227 */ /* 0x000fe400078e000a */
[----:B------:R-:W-:Y:S01]  /*6c00*/  R2UR UR8, R0 ;  /* 0x00000000000872ca */ /* 0x000fe200000e0000 */
[----:B------:R-:W-:Y:S02]  /*6c10*/  UMOV UR4, URZ ;  /* 0x000000ff00047c82 */ /* 0x000fe40008000000 */
[----:B------:R-:W-:Y:S07]  /*6c20*/  UIMAD.WIDE.U32 UR4, UR5, UR6, UR4 ;  /* 0x00000006050472a5 */ /* 0x000fee000f8e0004 */
[----:B------:R-:W-:Y:S03]  /*6c30*/  UMOV UR4, UR5 ;  /* 0x0000000500047c82 */ /* 0x000fe60008000000 */
        /* <DEDUP_REMOVED lines=8> */
[----:B------:R-:W-:Y:S04]  /*6cc0*/  ULOP3.LUT UR4, UR43, UR17, URZ, 0x3c, !UPT ;  /* 0x000000112b047292 */ /* 0x000fe8000f8e3cff */
[----:B------:R-:W-:Y:S05]  /*6cd0*/  UISETP.GE.AND UP0, UPT, UR4, URZ, UPT ;  /* 0x000000ff0400728c */ /* 0x000fea000bf06270 */
[----:B------:R-:W-:Y:S02]  /*6ce0*/  @UP1 UIADD3 UR44, UPT, UPT, UR44, 0x1, URZ ;  /* 0x000000012c2c1890 */ /* 0x000fe4000fffe0ff */
[----:B------:R-:W-:Y:S04]  /*6cf0*/  UISETP.NE.AND UP1, UPT, UR17, URZ, UPT ;  /* 0x000000ff1100728c */ /* 0x000fe8000bf25270 */
[----:B------:R-:W-:Y:S07]  /*6d00*/  @!UP0 UIADD3 UR44, UPT, UPT, -UR44, URZ, URZ ;  /* 0x000000ff2c2c8290 */ /* 0x000fee000fffe1ff */
[----:B------:R-:W-:Y:S02]  /*6d10*/  @!UP1 ULOP3.LUT UR44, URZ, UR17, URZ, 0x33, !UPT ;  /* 0x00000011ff2c9292 */ /* 0x000fe4000f8e33ff */
[----:B------:R-:W-:Y:S04]  /*6d20*/  UISETP.NE.AND UP1, UPT, UR38, 0x1, UPT ;  /* 0x000000012600788c */ /* 0x000fe8000bf25270 */
[----:B------:R-:W-:Y:S05]  /*6d30*/  IMAD.U32 R0, RZ, RZ, UR44 ;  /* 0x0000002cff007e24 */ /* 0x000fea000f8e00ff */
[----:B------:R-:W-:Y:S02]  /*6d40*/  IABS R0, R0 ;  /* 0x0000000000007213 */ /* 0x000fe40000000000 */
[----:B------:R-:W1:Y:S03]  /*6d50*/  @!UP1 LDCU.128 UR12, c[0x0][0xc10] ;  /* 0x00018200ff0c97ac */ /* 0x000e660008000c00 */
[----:B------:R-:W-:Y:S04]  /*6d60*/  IMAD.HI.U32 R11, R11, R0, RZ ;  /* 0x000000000b0b7227 */ /* 0x000fe800078e00ff */
[----:B------:R-:W-:Y:S01]  /*6d70*/  IMAD.MOV R3, RZ, RZ, -R11 ;  /* 0x000000ffff037224 */ /* 0x000fe200078e0a0b */
[----:B------:R-:W2:Y:S03]  /*6d80*/  @!UP1 LDCU UR10, c[0x0][0xc20] ;  /* 0x00018400ff0a97ac */ /* 0x000ea60008000800 */
[C---:B------:R-:W-:Y:S01]  /*6d90*/  IMAD R0, R8.reuse, R3, R0 ;  /* 0x0000000308007224 */ /* 0x040fe200078e0200 */
[----:B------:R-:W3:Y:S04]  /*6da0*/  @!UP1 LDCU UR5, c[0x0][0xc0c] ;  /* 0x00018180ff0597ac */ /* 0x000ee80008000800 */
[----:B------:R-:W-:Y:S01]  /*6db0*/  ISETP.GT.U32.AND P1, PT, R8, R0, PT ;  /* 0x000000000800720c */ /* 0x000fe20003f24070 */
[----:B-1----:R-:W-:Y:S02]  /*6dc0*/  UIMAD.WIDE.U32 UR6, UR36, UR15, URZ ;  /* 0x0000000f240672a5 */ /* 0x002fe4000f8e00ff */
[----:B------:R-:W-:Y:S02]  /*6dd0*/  UIMAD.WIDE.U32 UR8, UR37, UR12, URZ ;  /* 0x0000000c250872a5 */ /* 0x000fe4000f8e00ff */
[----:B------:R-:W-:Y:S02]  /*6de0*/  @!UP1 UISETP.NE.AND UP0, UPT, UR14, 0x1, UPT ;  /* 0x000000010e00988c */ /* 0x000fe4000bf05270 */
[----:B------:R-:W-:Y:S01]  /*6df0*/  ULOP3.LUT UR8, UR44, UR16, URZ, 0x3c, !UPT ;  /* 0x000000102c087292 */ /* 0x000fe2000f8e3cff */
[----:B------:R-:W-:Y:S02]  /*6e00*/  @!UP1 UMOV UR6, UR7 ;  /* 0x0000000700069c82 */ /* 0x000fe40008000000 */
[----:B------:R-:W-:Y:S01]  /*6e10*/  @!UP1 UMOV UR4, UR9 ;  /* 0x0000000900049c82 */ /* 0x000fe20008000000 */
[----:B--2---:R-:W-:Y:S02]  /*6e20*/  @!UP1 USHF.R.U32.HI UR6, URZ, UR10, UR6 ;  /* 0x0000000aff069299 */ /* 0x004fe40008011606 */
[-C--:B------:R-:W-:Y:S01]  /*6e30*/  @!P1 IADD3 R0, PT, PT, R0, -R8.reuse, RZ ;  /* 0x8000000800009210 */ /* 0x080fe20007ffe0ff */
[----:B---3--:R-:W-:Y:S01]  /*6e40*/  @!UP1 UISETP.NE.AND UP2, UPT, UR5, 0x1, UPT ;  /* 0x000000010500988c */ /* 0x008fe2000bf45270 */
[----:B------:R-:W-:Y:S01]  /*6e50*/  @!P1 VIADD R11, R11, 0x1 ;  /* 0x000000010b0b9836 */ /* 0x000fe20000000000 */
[----:B------:R-:W-:Y:S01]  /*6e60*/  @!UP1 USEL UR6, UR36, UR6, !UP0 ;  /* 0x0000000624069287 */ /* 0x000fe2000c000000 */
[----:B------:R-:W-:Y:S01]  /*6e70*/  ISETP.GE.U32.AND P2, PT, R0, R8, PT ;  /* 0x000000080000720c */ /* 0x000fe20003f46070 */
[----:B------:R-:W-:Y:S02]  /*6e80*/  UISETP.GE.AND UP0, UPT, UR8, URZ, UPT ;  /* 0x000000ff0800728c */ /* 0x000fe4000bf06270 */
[----:B------:R-:W-:Y:S04]  /*6e90*/  @!UP1 USHF.R.U32.HI UR4, URZ, UR13, UR4 ;  /* 0x0000000dff049299 */ /* 0x000fe80008011604 */
[----:B------:R-:W-:Y:S02]  /*6ea0*/  @!UP1 USEL UR7, UR37, UR4, !UP2 ;  /* 0x0000000425079287 */ /* 0x000fe4000d000000 */
[----:B------:R-:W-:Y:S02]  /*6eb0*/  UISETP.NE.AND UP2, UPT, UR16, URZ, UPT ;  /* 0x000000ff1000728c */ /* 0x000fe4000bf45270 */
[----:B------:R-:W-:Y:S02]  /*6ec0*/  @!UP1 UIADD3 UR4, UPT, UPT, -UR7, UR6, URZ ;  /* 0x0000000607049290 */ /* 0x000fe4000fffe1ff */
[----:B------:R-:W-:Y:S01]  /*6ed0*/  @!UP1 UIADD3 UR6, UPT, UPT, UR7, -UR6, URZ ;  /* 0x8000000607069290 */ /* 0x000fe2000fffe0ff */
[----:B------:R-:W-:Y:S01]  /*6ee0*/  @P2 VIADD R11, R11, 0x1 ;  /* 0x000000010b0b2836 */ /* 0x000fe20000000000 */
[----:B------:R-:W-:Y:S02]  /*6ef0*/  @!UP1 UIMAD UR37, UR4, UR5, UR37 ;  /* 0x00000005042592a4 */ /* 0x000fe4000f8e0225 */
[----:B------:R-:W-:Y:S02]  /*6f00*/  UIADD3 UR4, UPT, UPT, -UR43, URZ, URZ ;  /* 0x000000ff2b047290 */ /* 0x000fe4000fffe1ff */
[----:B------:R-:W-:Y:S01]  /*6f10*/  @!UP1 UIMAD UR36, UR6, UR14, UR36 ;  /* 0x0000000e062492a4 */ /* 0x000fe2000f8e0224 */
[----:B------:R-:W-:Y:S01]  /*6f20*/  R2UR UR45, R11 ;  /* 0x000000000b2d72ca */ /* 0x000fe200000e0000 */
[----:B------:R-:W-:Y:S02]  /*6f30*/  UIMAD UR5, UR54, UR4, UR22 ;  /* 0x00000004360572a4 */ /* 0x000fe4000f8e0216 */
[----:B------:R-:W-:Y:S02]  /*6f40*/  UIADD3 UR4, UPT, UPT, -UR44, URZ, URZ ;  /* 0x000000ff2c047290 */ /* 0x000fe4000fffe1ff */
[----:B------:R-:W-:Y:S02]  /*6f50*/  USHF.L.U32 UR53, UR5, 0x6, URZ ;  /* 0x0000000605357899 */ /* 0x000fe400080006ff */
[----:B------:R-:W-:Y:S06]  /*6f60*/  UIMAD UR43, UR17, UR4, UR43 ;  /* 0x00000004112b72a4 */ /* 0x000fec000f8e022b */
[----:B------:R-:W-:Y:S02]  /*6f70*/  @!UP0 UIADD3 UR45, UPT, UPT, -UR45, URZ, URZ ;  /* 0x000000ff2d2d8290 */ /* 0x000fe4000fffe1ff */
[----:B------:R-:W-:Y:S02]  /*6f80*/  ULOP3.LUT UP0, URZ, UR11, 0x3f0, URZ, 0xc0, !UPT ;  /* 0x000003f00bff7892 */ /* 0x000fe4000f80c0ff */
[----:B------:R-:W-:Y:S04]  /*6f90*/  @!UP2 ULOP3.LUT UR45, URZ, UR16, URZ, 0x33, !UPT ;  /* 0x00000010ff2da292 */ /* 0x000fe8000f8e33ff */
[----:B------:R-:W-:Y:S04]  /*6fa0*/  UIADD3 UR6, UPT, UPT, -UR45, URZ, URZ ;  /* 0x000000ff2d067290 */ /* 0x000fe8000fffe1ff */
[----:B------:R-:W-:Y:S01]  /*6fb0*/  UIMAD UR44, UR16, UR6, UR44 ;  /* 0x00000006102c72a4 */ /* 0x000fe2000f8e022c */
[----:B------:R-:W-:Y:S11]  /*6fc0*/  BRA.U !UP0, `(.L_x_83) ;  /* 0x00000001087c7547 */ /* 0x000ff6000b800000 */
[----:B------:R-:W1:Y:S01]  /*6fd0*/  LDCU.64 UR8, c[0x4][0x80] ;  /* 0x01001000ff0877ac */ /* 0x000e620008000a00 */
[----:B------:R-:W-:Y:S01]  /*6fe0*/  MOV R17, 0x0 ;  /* 0x0000000000117802 */ /* 0x000fe20000000f00 */
[----:B------:R-:W-:Y:S02]  /*6ff0*/  HFMA2 R12, -RZ, RZ, 0, 5.9604644775390625e-08 ;  /* 0x00000001ff0c7431 */ /* 0x000fe400000001ff */
[----:B------:R-:W-:Y:S01]  /*7000*/  IMAD.MOV.U32 R8, RZ, RZ, 0x70 ;  /* 0x00000070ff087424 */ /* 0x000fe200078e00ff */
[----:B------:R2:W3:Y:S01]  /*7010*/  LDC.64 R14, c[0x4][R17] ;  /* 0x01000000110e7b82 */ /* 0x0004e20000000a00 */
[----:B------:R-:W4:Y:S01]  /*7020*/  LDCU.64 UR6, c[0x4][0x88] ;  /* 0x01001100ff0677ac */ /* 0x000f220008000a00 */
[----:B------:R-:W-:Y:S01]  /*7030*/  IMAD.MOV.U32 R13, RZ, RZ, RZ ;  /* 0x000000ffff0d7224 */ /* 0x000fe200078e00ff */
[----:B------:R-:W2:Y:S01]  /*7040*/  LDCU.64 UR4, c[0x4][0x8] ;  /* 0x01000100ff0477ac */ /* 0x000ea20008000a00 */
[----:B-1----:R-:W-:Y:S01]  /*7050*/  MOV R5, UR9 ;  /* 0x0000000900057c02 */ /* 0x002fe20008000f00 */
[----:B------:R-:W-:Y:S01]  /*7060*/  IMAD.U32 R4, RZ, RZ, UR8 ;  /* 0x00000008ff047e24 */ /* 0x000fe2000f8e00ff */
[----:B----4-:R-:W-:Y:S01]  /*7070*/  MOV R7, UR7 ;  /* 0x0000000700077c02 */ /* 0x010fe20008000f00 */
[----:B------:R-:W-:Y:S01]  /*7080*/  IMAD.U32 R6, RZ, RZ, UR6 ;  /* 0x00000006ff067e24 */ /* 0x000fe2000f8e00ff */
[----:B--2---:R-:W-:Y:S01]  /*7090*/  MOV R11, UR5 ;  /* 0x00000005000b7c02 */ /* 0x004fe20008000f00 */
[----:B------:R-:W-:Y:S02]  /*70a0*/  IMAD.U32 R10, RZ, RZ, UR4 ;  /* 0x00000004ff0a7e24 */ /* 0x000fe4000f8e00ff */
[----:B------:R-:W-:Y:S07]  /*70b0*/  LEPC R20, `(.L_x_84) ;  /* 0x000000001014794e */ /* 0x000fee0000000000 */
[----:B---3-5:R-:W-:Y:S05]  /*70c0*/  CALL.ABS.NOINC R14 ;  /* 0x000000000e007343 */ /* 0x028fea0003c00000 */
.L_x_84:
[----:B------:R-:W1:Y:S01]  /*70d0*/  LDCU.64 UR8, c[0x4][0x80] ;  /* 0x01001000ff0877ac */ /* 0x000e620008000a00 */
[----:B------:R2:W3:Y:S01]  /*70e0*/  LDC.64 R14, c[0x4][R17] ;  /* 0x01000000110e7b82 */ /* 0x0004e20000000a00 */
[----:B------:R-:W-:Y:S02]  /*70f0*/  HFMA2 R12, -RZ, RZ, 0, 5.9604644775390625e-08 ;  /* 0x00000001ff0c7431 */ /* 0x000fe400000001ff */
[----:B------:R-:W-:Y:S02]  /*7100*/  IMAD.MOV.U32 R8, RZ, RZ, 0x70 ;  /* 0x00000070ff087424 */ /* 0x000fe400078e00ff */
[----:B------:R-:W-:Y:S01]  /*7110*/  IMAD.MOV.U32 R13, RZ, RZ, RZ ;  /* 0x000000ffff0d7224 */ /* 0x000fe200078e00ff */
[----:B------:R-:W4:Y:S01]  /*7120*/  LDCU.64 UR6, c[0x4][0x88] ;  /* 0x01001100ff0677ac */ /* 0x000f220008000a00 */
[----:B------:R-:W5:Y:S01]  /*7130*/  LDCU.64 UR4, c[0x4][0x8] ;  /* 0x01000100ff0477ac */ /* 0x000f620008000a00 */
[----:B-1----:R-:W-:Y:S02]  /*7140*/  MOV R4, UR8 ;  /* 0x0000000800047c02 */ /* 0x002fe40008000f00 */
[----:B------:R-:W-:Y:S02]  /*7150*/  MOV R5, UR9 ;  /* 0x0000000900057c02 */ /* 0x000fe40008000f00 */
[----:B----4-:R-:W-:Y:S01]  /*7160*/  MOV R7, UR7 ;  /* 0x0000000700077c02 */ /* 0x010fe20008000f00 */
[----:B------:R-:W-:Y:S01]  /*7170*/  IMAD.U32 R6, RZ, RZ, UR6 ;  /* 0x00000006ff067e24 */ /* 0x000fe2000f8e00ff */
[----:B-----5:R-:W-:Y:S01]  /*7180*/  MOV R11, UR5 ;  /* 0x00000005000b7c02 */ /* 0x020fe20008000f00 */
[----:B--2---:R-:W-:Y:S02]  /*7190*/  IMAD.U32 R10, RZ, RZ, UR4 ;  /* 0x00000004ff0a7e24 */ /* 0x004fe4000f8e00ff */
[----:B------:R-:W-:Y:S07]  /*71a0*/  LEPC R20, `(.L_x_83) ;  /* 0x000000001014794e */ /* 0x000fee0000000000 */
[----:B---3--:R-:W-:Y:S05]  /*71b0*/  CALL.ABS.NOINC R14 ;  /* 0x000000000e007343 */ /* 0x008fea0003c00000 */
.L_x_83:
[----:B------:R-:W-:Y:S02]  /*71c0*/  R2UR UR7, R62 ;  /* 0x000000003e0772ca */ /* 0x000fe400000e0000 */
[----:B------:R-:W-:Y:S02]  /*71d0*/  R2UR UR6, R64 ;  /* 0x00000000400672ca */ /* 0x000fe400000e0000 */
[----:B------:R-:W-:Y:S02]  /*71e0*/  ISETP.NE.U32.AND P3, PT, R50, RZ, PT ;  /* 0x000000ff3200720c */ /* 0x000fe40003f65070 */
[----:B------:R-:W-:Y:S02]  /*71f0*/  R2UR UR5, R61 ;  /* 0x000000003d0572ca */ /* 0x000fe400000e0000 */
[----:B------:R-:W-:Y:S02]  /*7200*/  R2UR UR4, R63 ;  /* 0x000000003f0472ca */ /* 0x000fe400000e0000 */
[----:B------:R-:W-:Y:S02]  /*7210*/  ISETP.NE.AND.EX P3, PT, R51, RZ, PT, P3 ;  /* 0x000000ff3300720c */ /* 0x000fe40003f65330 */
[----:B------:R-:W-:Y:S02]  /*7220*/  ISETP.NE.AND P6, PT, R65, RZ, PT ;  /* 0x000000ff4100720c */ /* 0x000fe40003fc5270 */
[----:B------:R-:W-:Y:S01]  /*7230*/  ISETP.NE.U32.AND P1, PT, RZ, UR7, PT ;  /* 0x00000007ff007c0c */ /* 0x000fe2000bf25070 */
[----:B------:R-:W-:Y:S01]  /*7240*/  UISETP.NE.U32.AND UP0, UPT, UR6, URZ, UPT ;  /* 0x000000ff0600728c */ /* 0x000fe2000bf05070 */
[----:B------:R-:W-:Y:S03]  /*7250*/  PLOP3.LUT P0, PT, PT, PT, PT, 0x8, 0x80 ;  /* 0x000000000080781c */ /* 0x000fe60003f0e170 */
[----:B------:R-:W-:Y:S02]  /*7260*/  ISETP.NE.AND.EX P1, PT, RZ, UR5, PT, P1 ;  /* 0x00000005ff007c0c */ /* 0x000fe4000bf25310 */
[----:B------:R-:W-:Y:S04]  /*7270*/  UISETP.NE.AND.EX UP0, UPT, UR4, URZ, UPT, UP0 ;  /* 0x000000ff0400728c */ /* 0x000fe8000bf05300 */
[----:B------:R-:W-:Y:S01]  /*7280*/  @P6 PLOP3.LUT P0, PT, P3, PT, PT, 0x80, 0x8 ;  /* 0x000000000008681c */ /* 0x000fe20001f0f070 */
[----:B------:R-:W-:Y:S01]  /*7290*/  @!UPT UIADD3 URZ, UPT, UPT, URZ, URZ, URZ ;  /* 0x000000fffffff290 */ /* 0x000fe2000fffe0ff */
[----:B------:R-:W-:Y:S11]  /*72a0*/  @!P3 BRA `(.L_x_85) ;  /* 0x000000000030b947 */ /* 0x000ff60003800000 */
[----:B------:R-:W-:Y:S01]  /*72b0*/  ISETP.NE.U32.AND P2, PT, R48, RZ, PT ;  /* 0x000000ff3000720c */ /* 0x000fe20003f45070 */
[----:B------:R-:W1:Y:S01]  /*72c0*/  LDCU.64 UR4, c[0x0][0x358] ;  /* 0x00006b00ff0477ac */ /* 0x000e620008000a00 */
[----:B------:R-:W-:Y:S02]  /*72d0*/  IMAD.MOV.U32 R59, RZ, RZ, 0x1 ;  /* 0x00000001ff3b7424 */ /* 0x000fe400078e00ff */
[----:B------:R-:W-:Y:S11]  /*72e0*/  ISETP.NE.AND.EX P2, PT, R49, RZ, PT, P2 ;  /* 0x000000ff3100720c */ /* 0x000ff60003f45320 */
[----:B------:R-:W-:Y:S02]  /*72f0*/  @!UPT UIADD3 URZ, UPT, UPT, URZ, URZ, URZ ;  /* 0x000000fffffff290 */ /* 0x000fe4000fffe0ff */
[----:B------:R-:W2:Y:S01]  /*7300*/  @P2 LDC.64 R4, c[0x0][0x988] ;  /* 0x00026200ff042b82 */ /* 0x000ea20000000a00 */
[----:B------:R-:W-:Y:S04]  /*7310*/  @P2 IMAD R0, R16, R50, RZ ;  /* 0x0000003210002224 */ /* 0x000fe800078e02ff */
[----:B--2---:R-:W-:Y:S04]  /*7320*/  @P2 IMAD.WIDE R4, R0, 0x4, R4 ;  /* 0x0000000400042825 */ /* 0x004fe800078e0204 */
[----:B------:R-:W-:Y:S01]  /*7330*/  HFMA2 R0, -RZ, RZ, 0, 5.9604644775390625e-08 ;  /* 0x00000001ff007431 */ /* 0x000fe200000001ff */
[----:B-1---5:R1:W5:Y:S04]  /*7340*/  @P2 LDG.E R26, desc[UR4][R4.64] ;  /* 0x00000004041a2981 */ /* 0x022368000c1e1900 */
[----:B------:R-:W-:Y:S01]  /*7350*/  @!P2 PRMT R59, R0, 0x7610, R59 ;  /* 0x00007610003ba816 */ /* 0x000fe2000000003b */
[----:B-1----:R-:W2:Y:S06]  /*7360*/  @!P2 LDC R26, c[0x0][0x980] ;  /* 0x00026000ff1aab82 */ /* 0x002eac0000000800 */
.L_x_85:
[----:B------:R-:W-:Y:S05]  /*7370*/  BRA.U !UP0, `(.L_x_86) ;  /* 0x00000001082c7547 */ /* 0x000fea000b800000 */
[----:B------:R-:W1:Y:S01]  /*7380*/  LDCU.64 UR4, c[0x0][0x9a8] ;  /* 0x00013500ff0477ac */ /* 0x000e620008000a00 */
[----:B------:R-:W-:Y:S01]  /*7390*/  R2UR UR8, R64 ;  /* 0x00000000400872ca */ /* 0x000fe200000e0000 */
[----:B------:R-:W3:Y:S01]  /*73a0*/  LDCU.64 UR6, c[0x0][0x358] ;  /* 0x00006b00ff0677ac */ /* 0x000ee20008000a00 */
[----:B-1----:R-:W-:Y:S04]  /*73b0*/  ISETP.NE.U32.AND P2, PT, RZ, UR4, PT ;  /* 0x00000004ff007c0c */ /* 0x002fe8000bf45070 */
[----:B------:R-:W-:Y:S11]  /*73c0*/  ISETP.NE.AND.EX P2, PT, RZ, UR5, PT, P2 ;  /* 0x00000005ff007c0c */ /* 0x000ff6000bf45320 */
[----:B------:R-:W-:Y:S02]  /*73d0*/  @!UPT UIADD3 URZ, UPT, UPT, URZ, URZ, URZ ;  /* 0x000000fffffff290 */ /* 0x000fe4000fffe0ff */
[----:B------:R-:W1:Y:S01]  /*73e0*/  @P2 LDC.64 R4, c[0x0][0x9a8] ;  /* 0x00026a00ff042b82 */ /* 0x000e620000000a00 */
[----:B------:R-:W-:Y:S04]  /*73f0*/  @P2 IMAD R0, R16, UR8, RZ ;  /* 0x0000000810002c24 */ /* 0x000fe8000f8e02ff */
[----:B-1----:R-:W-:Y:S05]  /*7400*/  @P2 IMAD.WIDE R4, R0, 0x4, R4 ;  /* 0x0000000400042825 */ /* 0x002fea00078e0204 */
[----:B---3-5:R1:W5:Y:S02]  /*7410*/  @P2 LDG.E R24, desc[UR6][R4.64] ;  /* 0x0000000604182981 */ /* 0x028364000c1e1900 */
[----:B-1----:R-:W3:Y:S02]  /*7420*/  @!P2 LDC R24, c[0x0][0x9a0] ;  /* 0x00026800ff18ab82 */ /* 0x002ee40000000800 */
.L_x_86:
[----:B--2--5:R-:W-:Y:S01]  /*7430*/  FSETP.NEU.AND P2, PT, R26, RZ, PT ;  /* 0x000000ff1a00720b */ /* 0x024fe20003f4d000 */
[----:B------:R-:W-:Y:S01]  /*7440*/  IMAD.U32 R3, RZ, RZ, UR52 ;  /* 0x00000034ff037e24 */ /* 0x000fe2000f8e00ff */
[----:B------:R-:W-:Y:S01]  /*7450*/  SEL R5, RZ, 0xffffffff, P1 ;  /* 0xffffffffff057807 */ /* 0x000fe20000800000 */
[----:B------:R-:W-:Y:S01]  /*7460*/  BSSY B1, `(.L_x_87) ;  /* 0x0000046000017945 */ /* 0x000fe20003800000 */
[----:B------:R-:W-:Y:S01]  /*7470*/  @P6 LOP3.LUT P1, RZ, R59, 0xff, RZ, 0xc0, !PT ;  /* 0x000000ff3bff6812 */ /* 0x000fe2000782c0ff */
[----:B------:R-:W-:Y:S01]  /*7480*/  IMAD.MOV.U32 R76, RZ, RZ, 0x1 ;  /* 0x00000001ff4c7424 */ /* 0x000fe200078e00ff */
[----:B------:R-:W-:Y:S01]  /*7490*/  @P6 SEL R0, RZ, 0xffffffff, P2 ;  /* 0xffffffffff006807 */ /* 0x000fe20001000000 */
[----:B------:R-:W-:Y:S01]  /*74a0*/  IMAD.IADD R25, R23, 0x1, R2 ;  /* 0x0000000117197824 */ /* 0x000fe200078e0202 */
[----:B------:R-:W-:Y:S01]  /*74b0*/  LOP3.LUT R74, R56, 0x1, RZ, 0x3c, !PT ;  /* 0x00000001384a7812 */ /* 0x000fe200078e3cff */
[----:B------:R-:W-:Y:S01]  /*74c0*/  IMAD.U32 R75, RZ, RZ, UR52 ;  /* 0x00000034ff4b7e24 */ /* 0x000fe2000f8e00ff */
[----:B------:R-:W-:Y:S02]  /*74d0*/  @P0 SEL R0, R5, R0, !P1 ;  /* 0x0000000005000207 */ /* 0x000fe40004800000 */
[----:B------:R-:W-:Y:S02]  /*74e0*/  CS2R R38, SRZ ;  /* 0x0000000000267805 */ /* 0x000fe4000001ff00 */
[----:B------:R-:W-:Y:S02]  /*74f0*/  LEA R3, R3, UR50, 0x3 ;  /* 0x0000003203037c11 */ /* 0x000fe4000f8e18ff */
[----:B------:R-:W-:Y:S02]  /*7500*/  CS2R R36, SRZ ;  /* 0x0000000000247805 */ /* 0x000fe4000001ff00 */
[----:B------:R-:W-:Y:S02]  /*7510*/  @P6 LOP3.LUT R0, R0, 0x1, RZ, 0xc0, !PT ;  /* 0x0000000100006812 */ /* 0x000fe400078ec0ff */
[----:B------:R-:W-:Y:S02]  /*7520*/  CS2R R34, SRZ ;  /* 0x0000000000227805 */ /* 0x000fe4000001ff00 */
[----:B------:R-:W-:Y:S02]  /*7530*/  LEA R73, R22, UR50, 0x3 ;  /* 0x0000003216497c11 */ /* 0x000fe4000f8e18ff */
[----:B------:R-:W-:Y:S02]  /*7540*/  CS2R R32, SRZ ;  /* 0x0000000000207805 */ /* 0x000fe4000001ff00 */
[----:B------:R-:W-:Y:S02]  /*7550*/  ISETP.NE.U32.OR P5, PT, R0, 0x1, !P6 ;  /* 0x000000010000780c */ /* 0x000fe400077a5470 */
[----:B------:R-:W-:Y:S02]  /*7560*/  CS2R R42, SRZ ;  /* 0x00000000002a7805 */ /* 0x000fe4000001ff00 */
[----:B------:R-:W-:Y:S02]  /*7570*/  LOP3.LUT P4, R69, R59, 0xff, RZ, 0xc0, !PT ;  /* 0x000000ff3b457812 */ /* 0x000fe4000788c0ff */
[----:B------:R-:W-:Y:S02]  /*7580*/  CS2R R40, SRZ ;  /* 0x0000000000287805 */ /* 0x000fe4000001ff00 */
[----:B------:R-:W-:Y:S02]  /*7590*/  SEL R4, RZ, 0xffffffff, P2 ;  /* 0xffffffffff047807 */ /* 0x000fe40001000000 */
[----:B------:R-:W-:Y:S02]  /*75a0*/  CS2R R46, SRZ ;  /* 0x00000000002e7805 */ /* 0x000fe4000001ff00 */
[----:B------:R-:W-:Y:S02]  /*75b0*/  P2R R70, PR, RZ, 0x20 ;  /* 0x00000020ff467803 */ /* 0x000fe40000000000 */
[----:B------:R-:W-:Y:S02]  /*75c0*/  CS2R R44, SRZ ;  /* 0x00000000002c7805 */ /* 0x000fe4000001ff00 */
[----:B------:R-:W-:Y:S04]  /*75d0*/  @P3 SEL R4, R5, R4, !P4 ;  /* 0x0000000405043207 */ /* 0x000fe80006000000 */
[----:B------:R-:W-:Y:S02]  /*75e0*/  LOP3.LUT R4, R4, 0x1, RZ, 0xc0, !PT ;  /* 0x0000000104047812 */ /* 0x000fe400078ec0ff */
[----:B------:R-:W-:Y:S02]  /*75f0*/  @P5 SHF.L.U32 R0, R74, 0x1f, RZ ;  /* 0x0000001f4a005819 */ /* 0x000fe400000006ff */
[----:B------:R-:W-:Y:S02]  /*7600*/  ISETP.NE.U32.AND P2, PT, R4, 0x1, PT ;  /* 0x000000010400780c */ /* 0x000fe40003f45070 */
[----:B------:R1:W2:Y:S02]  /*7610*/  @P5 SYNCS.PHASECHK.TRANS64.TRYWAIT P1, [R3+URZ+0xc0], R0 ;  /* 0x0000c000030055a7 */ /* 0x0002a400080211ff */
[----:B------:R-:W-:Y:S02]  /*7620*/  P2R R77, PR, RZ, 0x4 ;  /* 0x00000004ff4d7803 */ /* 0x000fe40000000000 */
[----:B-1----:R-:W-:Y:S04]  /*7630*/  SHF.L.U32 R0, R55, 0x1f, RZ ;  /* 0x0000001f37007819 */ /* 0x002fe800000006ff */
[----:B------:R1:W4:Y:S01]  /*7640*/  SYNCS.PHASECHK.TRANS64.TRYWAIT P0, [R73+URZ+0x110], R0 ;  /* 0x00011000490075a7 */ /* 0x00032200080011ff */
[----:B--2---:R-:W-:Y:S01]  /*7650*/  @P5 SEL R76, RZ, 0x1, !P1 ;  /* 0x00000001ff4c5807 */ /* 0x004fe20004800000 */
[----:B-1----:R-:W-:Y:S06]  /*7660*/  @!P5 BRA `(.L_x_88) ;  /* 0x000000000094d947 */ /* 0x002fec0003800000 */
[----:B------:R-:W-:Y:S01]  /*7670*/  HFMA2 R43, -RZ, RZ, 0, 0 ;  /* 0x00000000ff2b7431 */ /* 0x000fe200000001ff */
[----:B------:R-:W-:Y:S01]  /*7680*/  ISETP.NE.AND P1, PT, R76, RZ, PT ;  /* 0x000000ff4c00720c */ /* 0x000fe20003f25270 */
[----:B------:R-:W-:Y:S01]  /*7690*/  IMAD.U32 R5, RZ, RZ, UR52 ;  /* 0x00000034ff057e24 */ /* 0x000fe2000f8e00ff */
[----:B------:R-:W-:Y:S11]  /*76a0*/  BSSY B0, `(.L_x_89) ;  /* 0x0000005000007945 */ /* 0x000ff60003800000 */
[----:B------:R-:W-:Y:S05]  /*76b0*/  @P1 BRA `(.L_x_90) ;  /* 0x00000000000c1947 */ /* 0x000fea0003800000 */
[----:B------:R-:W-:Y:S04]  /*76c0*/  SHF.L.U32 R2, R74, 0x1f, RZ ;  /* 0x0000001f4a027819 */ /* 0x000fe800000006ff */
[----:B------:R-:W1:Y:S02]  /*76d0*/  SYNCS.PHASECHK.TRANS64.TRYWAIT P1, [R3+URZ+0xc0], R2 ;  /* 0x0000c002030075a7 */ /* 0x000e6400080211ff */
[----:B-1----:R-:W-:Y:S05]  /*76e0*/  @!P1 BRA `(.L_x_91) ;  /* 0x0000002000b09947 */ /* 0x002fea0003800000 */
.L_x_90:
[----:B------:R-:W-:Y:S05]  /*76f0*/  BSYNC B0 ;  /* 0x0000000000007941 */ /* 0x000fea0003800000 */
.L_x_89:
[----:B------:R-:W-:Y:S01]  /*7700*/  ISETP.NE.AND P1, PT, R77, RZ, PT ;  /* 0x000000ff4d00720c */ /* 0x000fe20003f25270 */
[----:B------:R-:W-:Y:S01]  /*7710*/  IMAD.MOV.U32 R42, RZ, RZ, RZ ;  /* 0x000000ffff2a7224 */ /* 0x000fe200078e00ff */
[----:B------:R-:W-:Y:S02]  /*7720*/  CS2R R40, SRZ ;  /* 0x0000000000287805 */ /* 0x000fe4000001ff00 */
[----:B------:R-:W-:Y:S02]  /*7730*/  CS2R R46, SRZ ;  /* 0x00000000002e7805 */ /* 0x000fe4000001ff00 */
[----:B------:R-:W-:Y:S02]  /*7740*/  CS2R R44, SRZ ;  /* 0x00000000002c7805 */ /* 0x000fe4000001ff00 */
[----:B------:R-:W-:Y:S02]  /*7750*/  CS2R R34, SRZ ;  /* 0x0000000000227805 */ /* 0x000fe4000001ff00 */
[----:B------:R-:W-:Y:S02]  /*7760*/  CS2R R32, SRZ ;  /* 0x0000000000207805 */ /* 0x000fe4000001ff00 */
[----:B------:R-:W-:Y:S02]  /*7770*/  CS2R R38, SRZ ;  /* 0x0000000000267805 */ /* 0x000fe4000001ff00 */
[----:B------:R-:W-:Y:S01]  /*7780*/  CS2R R36, SRZ ;  /* 0x0000000000247805 */ /* 0x000fe2000001ff00 */
[----:B------:R-:W-:Y:S01]  /*7790*/  @P1 IMAD R5, R5, 0x800, R57 ;  /* 0x0000080005051824 */ /* 0x000fe200078e0239 */
[----:B------:R-:W-:Y:S05]  /*77a0*/  @P1 WARPSYNC.ALL ;  /* 0x0000000000001948 */ /* 0x000fea0003800000 */
[----:B------:R-:W-:Y:S01]  /*77b0*/  @P1 LEA R5, R5, UR50, 0x2 ;  /* 0x0000003205051c11 */ /* 0x000fe2000f8e10ff */
[----:B------:R-:W-:Y:S04]  /*77c0*/  UIADD3 UR4, UPT, UPT, UR52, 0x1, URZ ;  /* 0x0000000134047890 */ /* 0x000fe8000fffe0ff */
[----:B------:R-:W2:Y:S01]  /*77d0*/  @P1 LDSM.16.M88.4 R44, [R5+0x400] ;  /* 0x00040000052c183b */ /* 0x000ea20000000200 */
[----:B------:R-:W-:Y:S01]  /*77e0*/  @P1 VIADD R4, R5, 0x400 ;  /* 0x0000040005041836 */ /* 0x000fe20000000000 */
[----:B------:R-:W-:Y:S01]  /*77f0*/  UISETP.NE.AND UP0, UPT, UR4, 0x3, UPT ;  /* 0x000000030400788c */ /* 0x000fe2000bf05270 */
[C-C-:B-1----:R-:W-:Y:S02]  /*7800*/  @P1 IMAD R3, R68.reuse, 0x4, R5.reuse ;  /* 0x0000000444031824 */ /* 0x142fe400078e0205 */
[C---:B------:R-:W-:Y:S01]  /*7810*/  @P1 IMAD R4, R67.reuse, 0x4, R4 ;  /* 0x0000000443041824 */ /* 0x040fe200078e0204 */
[----:B------:R-:W-:Y:S01]  /*7820*/  USEL UR4, UR4, URZ, UP0 ;  /* 0x000000ff04047287 */ /* 0x000fe20008000000 */
[----:B------:R-:W-:Y:S01]  /*7830*/  @P1 IMAD R2, R67, 0x4, R5 ;  /* 0x0000000443021824 */ /* 0x000fe200078e0205 */
[----:B------:R-:W1:Y:S01]  /*7840*/  @P1 LDSM.16.M88.4 R40, [R3+0x400] ;  /* 0x000400000328183b */ /* 0x000e620000000200 */
[----:B------:R-:W-:Y:S03]  /*7850*/  @P1 IMAD R4, R68, 0x4, R4 ;  /* 0x0000000444041824 */ /* 0x000fe600078e0204 */
[----:B------:R-:W-:Y:S01]  /*7860*/  IMAD.U32 R75, RZ, RZ, UR4 ;  /* 0x00000004ff4b7e24 */ /* 0x000fe2000f8e00ff */
[----:B------:R5:W1:Y:S05]  /*7870*/  @P1 LDSM.16.M88.4 R32, [R2+0x400] ;  /* 0x000400000220183b */ /* 0x000a6a0000000200 */
[----:B------:R1:W1:Y:S01]  /*7880*/  @P1 LDSM.16.M88.4 R36, [R4] ;  /* 0x000000000424183b */ /* 0x0002620000000200 */
[----:B------:R-:W-:Y:S04]  /*7890*/  PLOP3.LUT P1, PT, PT, PT, UP0, 0x80, 0x8 ;  /* 0x000000000008781c */ /* 0x000fe80003f2f008 */
[----:B-----5:R-:W-:Y:S04]  /*78a0*/  SEL R2, RZ, 0x1, P1 ;  /* 0x00000001ff027807 */ /* 0x020fe80000800000 */
[----:B--2---:R-:W-:Y:S02]  /*78b0*/  LOP3.LUT R74, R74, R2, RZ, 0x3c, !PT ;  /* 0x000000024a4a7212 */ /* 0x004fe400078e3cff */
.L_x_88:
[----:B------:R-:W-:Y:S05]  /*78c0*/  BSYNC B1 ;  /* 0x0000000000017941 */ /* 0x000fea0003800000 */
.L_x_87:
[----:B------:R-:W-:Y:S04]  /*78d0*/  SHF.R.U32.HI R2, RZ, 0x15, R25 ;  /* 0x00000015ff027819 */ /* 0x000fe80000011619 */
[----:B------:R-:W-:Y:S01]  /*78e0*/  LOP3.LUT P1, RZ, R2, 0x3, R60, 0x48, !PT ;  /* 0x0000000302ff7812 */ /* 0x000fe2000782483c */
[----:B------:R-:W-:Y:S01]  /*78f0*/  @!UPT UIADD3 URZ, UPT, UPT, URZ, URZ, URZ ;  /* 0x000000fffffff290 */ /* 0x000fe2000fffe0ff */
[----:B----4-:R-:W-:Y:S11]  /*7900*/  @P0 BRA `(.L_x_92) ;  /* 0x0000000000080947 */ /* 0x010ff60003800000 */
[----:B------:R-:W2:Y:S02]  /*7910*/  SYNCS.PHASECHK.TRANS64.TRYWAIT P0, [R73+URZ+0x110], R0 ;  /* 0x00011000490075a7 */ /* 0x000ea400080011ff */
[----:B--2---:R-:W-:Y:S05]  /*7920*/  @!P0 BRA `(.L_x_93) ;  /* 0x0000002000348947 */ /* 0x004fea0003800000 */
.L_x_92:
[----:B------:R-:W-:Y:S05]  /*7930*/  @!P1 BRA `(.L_x_94) ;  /* 0x0000000000409947 */ /* 0x000fea0003800000 */
[----:B------:R-:W4:Y:S01]  /*7940*/  LDCU.64 UR8, c[0x4][0x70] ;  /* 0x01000e00ff0877ac */ /* 0x000f220008000a00 */
[----:B------:R-:W-:Y:S01]  /*7950*/  MOV R3, 0x0 ;  /* 0x0000000000037802 */ /* 0x000fe20000000f00 */
[----:B------:R-:W-:Y:S02]  /*7960*/  HFMA2 R12, -RZ, RZ, 0, 5.9604644775390625e-08 ;  /* 0x00000001ff0c7431 */ /* 0x000fe400000001ff */
[----:B------:R-:W-:Y:S02]  /*7970*/  IMAD.MOV.U32 R8, RZ, RZ, 0x192 ;  /* 0x00000192ff087424 */ /* 0x000fe400078e00ff */
[----:B------:R-:W-:Y:S01]  /*7980*/  IMAD.MOV.U32 R13, RZ, RZ, RZ ;  /* 0x000000ffff0d7224 */ /* 0x000fe200078e00ff */
[----:B------:R-:W5:Y:S01]  /*7990*/  LDCU.64 UR6, c[0x4][0x78] ;  /* 0x01000f00ff0677ac */ /* 0x000f620008000a00 */
[----:B------:R-:W2:Y:S01]  /*79a0*/  LDC.64 R2, c[0x4][R3] ;  /* 0x0100000003027b82 */ /* 0x000ea20000000a00 */
[----:B------:R-:W3:Y:S01]  /*79b0*/  LDCU.64 UR4, c[0x4][0x10] ;  /* 0x01000200ff0477ac */ /* 0x000ee20008000a00 */
[----:B----4-:R-:W-:Y:S01]  /*79c0*/  MOV R5, UR9 ;  /* 0x0000000900057c02 */ /* 0x010fe20008000f00 */
[----:B-1----:R-:W-:Y:S01]  /*79d0*/  IMAD.U32 R4, RZ, RZ, UR8 ;  /* 0x00000008ff047e24 */ /* 0x002fe2000f8e00ff */
[----:B-----5:R-:W-:Y:S01]  /*79e0*/  MOV R7, UR7 ;  /* 0x0000000700077c02 */ /* 0x020fe20008000f00 */
[----:B------:R-:W-:Y:S01]  /*79f0*/  IMAD.U32 R6, RZ, RZ, UR6 ;  /* 0x00000006ff067e24 */ /* 0x000fe2000f8e00ff */
[----:B---3--:R-:W-:Y:S01]  /*7a00*/  MOV R11, UR5 ;  /* 0x00000005000b7c02 */ /* 0x008fe20008000f00 */
[----:B------:R-:W-:Y:S02]  /*7a10*/  IMAD.U32 R10, RZ, RZ, UR4 ;  /* 0x00000004ff0a7e24 */ /* 0x000fe4000f8e00ff */
[----:B------:R-:W-:Y:S07]  /*7a20*/  LEPC R20, `(.L_x_94) ;  /* 0x000000001014794e */ /* 0x000fee0000000000 */
[----:B--2---:R-:W-:Y:S05]  /*7a30*/  CALL.ABS.NOINC R2 ;  /* 0x0000000002007343 */ /* 0x004fea0003c00000 */
.L_x_94:
[----:B------:R-:W-:Y:S01]  /*7a40*/  LOP3.LUT R20, R44, 0xffffe000, RZ, 0xc0, !PT ;  /* 0xffffe0002c147812 */ /* 0x000fe200078ec0ff */
[----:B------:R-:W-:Y:S05]  /*7a50*/  WARPSYNC.ALL ;  /* 0x0000000000007948 */ /* 0x000fea0003800000 */
[----:B------:R-:W-:Y:S01]  /*7a60*/  R2UR UR4, R25 ;  /* 0x00000000190472ca */ /* 0x000fe200000e0000 */
[----:B------:R-:W-:Y:S01]  /*7a70*/  IMAD.SHL.U32 R72, R68, 0x4, RZ ;  /* 0x0000000444487824 */ /* 0x000fe200078e00ff */
[----:B------:R-:W-:Y:S01]  /*7a80*/  LOP3.LUT R21, R45, 0xffffe000, RZ, 0xc0, !PT ;  /* 0xffffe0002d157812 */ /* 0x000fe200078ec0ff */
[----:B------:R-:W-:Y:S01]  /*7a90*/  IMAD.SHL.U32 R71, R67, 0x4, RZ ;  /* 0x0000000443477824 */ /* 0x000fe200078e00ff */
[----:B------:R-:W-:Y:S01]  /*7aa0*/  LOP3.LUT R27, R46, 0xffffe000, RZ, 0xc0, !PT ;  /* 0xffffe0002e1b7812 */ /* 0x000fe200078ec0ff */
[----:B------:R-:W-:Y:S01]  /*7ab0*/  BSSY.RECONVERGENT B0, `(.L_x_95) ;  /* 0x000005a000007945 */ /* 0x000fe20003800200 */
[----:B------:R-:W-:Y:S07]  /*7ac0*/  ISETP.NE.AND P0, PT, R58, RZ, PT ;  /* 0x000000ff3a00720c */ /* 0x000fee0003f05270 */
[----:B-1----:R-:W2:Y:S02]  /*7ad0*/  LDTM.16dp128bit.x8 R4, tmem[UR4] ;  /* 0x00000004000479ee */ /* 0x002ea40008180000 */
[C---:B--23--:R-:W-:Y:S01]  /*7ae0*/  FMUL R0, R24.reuse, R4 ;  /* 0x0000000418007220 */ /* 0x04cfe20000400000 */
[C---:B------:R-:W-:Y:S01]  /*7af0*/  FMUL R2, R24.reuse, R5 ;  /* 0x0000000518027220 */ /* 0x040fe20000400000 */
[C---:B------:R-:W-:Y:S01]  /*7b00*/  FMUL R3, R24.reuse, R6 ;  /* 0x0000000618037220 */ /* 0x040fe20000400000 */
[----:B------:R-:W-:Y:S01]  /*7b10*/  FMUL R7, R24, R7 ;  /* 0x0000000718077220 */ /* 0x000fe20000400000 */
[C---:B------:R-:W-:Y:S01]  /*7b20*/  FFMA R28, R26.reuse, R20, R0 ;  /* 0x000000141a1c7223 */ /* 0x040fe20000000000 */
[----:B------:R-:W-:Y:S01]  /*7b30*/  LOP3.LUT R0, R47, 0xffffe000, RZ, 0xc0, !PT ;  /* 0xffffe0002f007812 */ /* 0x000fe200078ec0ff */
[----:B------:R-:W-:Y:S01]  /*7b40*/  FFMA R29, R26, R21, R2 ;  /* 0x000000151a1d7223 */ /* 0x000fe20000000002 */
[----:B------:R-:W-:Y:S01]  /*7b50*/  LOP3.LUT R2, R40, 0xffffe000, RZ, 0xc0, !PT ;  /* 0xffffe00028027812 */ /* 0x000fe200078ec0ff */
[C---:B------:R-:W-:Y:S01]  /*7b60*/  FFMA R30, R26.reuse, R27, R3 ;  /* 0x0000001b1a1e7223 */ /* 0x040fe20000000003 */
[----:B------:R-:W-:Y:S01]  /*7b70*/  LOP3.LUT R3, R41, 0xffffe000, RZ, 0xc0, !PT ;  /* 0xffffe00029037812 */ /* 0x000fe200078ec0ff */
[----:B------:R-:W-:Y:S01]  /*7b80*/  FFMA R31, R26, R0, R7 ;  /* 0x000000001a1f7223 */ /* 0x000fe20000000007 */
[----:B------:R-:W-:Y:S01]  /*7b90*/  LOP3.LUT R0, R42, 0xffffe000, RZ, 0xc0, !PT ;  /* 0xffffe0002a007812 */ /* 0x000fe200078ec0ff */
[C---:B------:R-:W-:Y:S01]  /*7ba0*/  FMUL R4, R24.reuse, R8 ;  /* 0x0000000818047220 */ /* 0x040fe20000400000 */
[----:B------:R-:W-:Y:S01]  /*7bb0*/  LOP3.LUT R7, R43, 0xffffe000, RZ, 0xc0, !PT ;  /* 0xffffe0002b077812 */ /* 0x000fe200078ec0ff */
[C---:B------:R-:W-:Y:S01]  /*7bc0*/  FMUL R5, R24.reuse, R9 ;  /* 0x0000000918057220 */ /* 0x040fe20000400000 */
[----:B------:R-:W-:Y:S01]  /*7bd0*/  F2FP.TF32.F32.PACK_B R28, R28 ;  /* 0x0000001cff1c723e */ /* 0x000fe200024050ff */
[----:B------:R-:W-:Y:S01]  /*7be0*/  FMUL R6, R24, R10 ;  /* 0x0000000a18067220 */ /* 0x000fe20000400000 */
[----:B------:R-:W-:Y:S01]  /*7bf0*/  F2FP.TF32.F32.PACK_B R29, R29 ;  /* 0x0000001dff1d723e */ /* 0x000fe200024050ff */
[----:B------:R-:W-:Y:S01]  /*7c00*/  FFMA R4, R26, R2, R4 ;  /* 0x000000021a047223 */ /* 0x000fe20000000004 */
[----:B------:R-:W-:Y:S01]  /*7c10*/  LOP3.LUT R2, R32, 0xffffe000, RZ, 0xc0, !PT ;  /* 0xffffe00020027812 */ /* 0x000fe200078ec0ff */
[----:B------:R-:W-:Y:S01]  /*7c20*/  FFMA R5, R26, R3, R5 ;  /* 0x000000031a057223 */ /* 0x000fe20000000005 */
[----:B------:R-:W-:Y:S01]  /*7c30*/  LOP3.LUT R3, R34, 0xffffe000, RZ, 0xc0, !PT ;  /* 0xffffe00022037812 */ /* 0x000fe200078ec0ff */
[----:B------:R-:W-:Y:S01]  /*7c40*/  FMUL R11, R24, R11 ;  /* 0x0000000b180b7220 */ /* 0x000fe20000400000 */
[----:B------:R-:W-:Y:S01]  /*7c50*/  F2FP.TF32.F32.PACK_B R30, R30 ;  /* 0x0000001eff1e723e */ /* 0x000fe200024050ff */
[----:B------:R-:W-:Y:S01]  /*7c60*/  FFMA R6, R26, R0, R6 ;  /* 0x000000001a067223 */ /* 0x000fe20000000006 */
[----:B------:R-:W-:Y:S01]  /*7c70*/  LOP3.LUT R0, R33, 0xffffe000, RZ, 0xc0, !PT ;  /* 0xffffe00021007812 */ /* 0x000fe200078ec0ff */
[C---:B------:R-:W-:Y:S01]  /*7c80*/  FMUL R8, R24.reuse, R12 ;  /* 0x0000000c18087220 */ /* 0x040fe20000400000 */
[----:B------:R-:W-:Y:S01]  /*7c90*/  F2FP.TF32.F32.PACK_B R31, R31 ;  /* 0x0000001fff1f723e */ /* 0x000fe200024050ff */
[----:B------:R-:W-:Y:S01]  /*7ca0*/  FMUL R9, R24, R13 ;  /* 0x0000000d18097220 */ /* 0x000fe20000400000 */
[----:B------:R-:W-:Y:S01]  /*7cb0*/  F2FP.TF32.F32.PACK_B R4, R4 ;  /* 0x00000004ff04723e */ /* 0x000fe200024050ff */
[----:B------:R-:W-:Y:S01]  /*7cc0*/  FFMA R7, R26, R7, R11 ;  /* 0x000000071a077223 */ /* 0x000fe2000000000b */
[----:B------:R-:W-:Y:S01]  /*7cd0*/  F2FP.TF32.F32.PACK_B R5, R5 ;  /* 0x00000005ff05723e */ /* 0x000fe200024050ff */
[----:B------:R-:W-:Y:S01]  /*7ce0*/  FMUL R10, R24, R14 ;  /* 0x0000000e180a7220 */ /* 0x000fe20000400000 */
[----:B------:R-:W-:Y:S01]  /*7cf0*/  F2FP.TF32.F32.PACK_B R6, R6 ;  /* 0x00000006ff06723e */ /* 0x000fe200024050ff */
[----:B------:R-:W-:Y:S01]  /*7d00*/  FFMA R8, R26, R2, R8 ;  /* 0x000000021a087223 */ /* 0x000fe20000000008 */
[----:B------:R-:W-:Y:S01]  /*7d10*/  LOP3.LUT R2, R35, 0xffffe000, RZ, 0xc0, !PT ;  /* 0xffffe00023027812 */ /* 0x000fe200078ec0ff */
[----:B------:R-:W-:Y:S01]  /*7d20*/  FMUL R12, R24, R16 ;  /* 0x00000010180c7220 */ /* 0x000fe20000400000 */
[----:B------:R-:W-:Y:S01]  /*7d30*/  LOP3.LUT R16, R36, 0xffffe000, RZ, 0xc0, !PT ;  /* 0xffffe00024107812 */ /* 0x000fe200078ec0ff */
[----:B------:R-:W-:Y:S01]  /*7d40*/  FFMA R9, R26, R0, R9 ;  /* 0x000000001a097223 */ /* 0x000fe20000000009 */
[----:B------:R-:W-:Y:S01]  /*7d50*/  LOP3.LUT R0, R37, 0xffffe000, RZ, 0xc0, !PT ;  /* 0xffffe00025007812 */ /* 0x000fe200078ec0ff */
[----:B------:R-:W-:Y:S01]  /*7d60*/  FMUL R15, R24, R15 ;  /* 0x0000000f180f7220 */ /* 0x000fe20000400000 */
[----:B------:R-:W-:Y:S01]  /*7d70*/  FFMA R10, R26, R3, R10 ;  /* 0x000000031a0a7223 */ /* 0x000fe2000000000a */
[----:B------:R-:W-:Y:S02]  /*7d80*/  IMAD.U32 R3, RZ, RZ, UR52 ;  /* 0x00000034ff037e24 */ /* 0x000fe4000f8e00ff */
[----:B------:R-:W-:Y:S01]  /*7d90*/  FMUL R13, R24, R17 ;  /* 0x00000011180d7220 */ /* 0x000fe20000400000 */
[C---:B------:R-:W-:Y:S01]  /*7da0*/  FFMA R11, R26.reuse, R2, R15 ;  /* 0x000000021a0b7223 */ /* 0x040fe2000000000f */
[----:B------:R-:W-:Y:S01]  /*7db0*/  FFMA R12, R26, R16, R12 ;  /* 0x000000101a0c7223 */ /* 0x000fe2000000000c */
[----:B------:R-:W-:Y:S01]  /*7dc0*/  IMAD R16, R3, 0x800, R57 ;  /* 0x0000080003107824 */ /* 0x000fe200078e0239 */
[----:B------:R-:W-:Y:S01]  /*7dd0*/  LOP3.LUT R2, R38, 0xffffe000, RZ, 0xc0, !PT ;  /* 0xffffe00026027812 */ /* 0x000fe200078ec0ff */
[C---:B------:R-:W-:Y:S01]  /*7de0*/  FMUL R14, R24.reuse, R18 ;  /* 0x00000012180e7220 */ /* 0x040fe20000400000 */
[----:B------:R-:W-:Y:S01]  /*7df0*/  LOP3.LUT R3, R39, 0xffffe000, RZ, 0xc0, !PT ;  /* 0xffffe00027037812 */ /* 0x000fe200078ec0ff */
[----:B------:R-:W-:Y:S01]  /*7e00*/  FMUL R19, R24, R19 ;  /* 0x0000001318137220 */ /* 0x000fe20000400000 */
[----:B------:R-:W-:Y:S01]  /*7e10*/  LEA R16, R16, UR50, 0x2 ;  /* 0x0000003210107c11 */ /* 0x000fe2000f8e10ff */
[C---:B------:R-:W-:Y:S01]  /*7e20*/  FFMA R13, R26.reuse, R0, R13 ;  /* 0x000000001a0d7223 */ /* 0x040fe2000000000d */
[C---:B------:R-:W-:Y:S01]  /*7e30*/  FFMA R14, R26.reuse, R2, R14 ;  /* 0x000000021a0e7223 */ /* 0x040fe2000000000e */
[----:B------:R-:W-:Y:S01]  /*7e40*/  FFMA R15, R26, R3, R19 ;  /* 0x000000031a0f7223 */ /* 0x000fe20000000013 */
[C-C-:B------:R-:W-:Y:S01]  /*7e50*/  IADD3 R3, PT, PT, R72.reuse, 0x400, R16.reuse ;  /* 0x0000040048037810 */ /* 0x140fe20007ffe010 */
[----:B------:R1:W-:Y:S01]  /*7e60*/  STSM.16.M88.4 [R16+0x400], R28 ;  /* 0x0004001c10007844 */ /* 0x0003e20000000200 */
[----:B------:R-:W-:Y:S02]  /*7e70*/  F2FP.TF32.F32.PACK_B R7, R7 ;  /* 0x00000007ff07723e */ /* 0x000fe400024050ff */
[----:B------:R-:W-:Y:S02]  /*7e80*/  IADD3 R0, PT, PT, R71, 0x400, R16 ;  /* 0x0000040047007810 */ /* 0x000fe40007ffe010 */
[----:B------:R-:W-:Y:S03]  /*7e90*/  F2FP.TF32.F32.PACK_B R8, R8 ;  /* 0x00000008ff08723e */ /* 0x000fe600024050ff */
[----:B------:R1:W-:Y:S01]  /*7ea0*/  STSM.16.M88.4 [R3], R4 ;  /* 0x0000000403007844 */ /* 0x0003e20000000200 */
[----:B------:R-:W-:Y:S01]  /*7eb0*/  F2FP.TF32.F32.PACK_B R9, R9 ;  /* 0x00000009ff09723e */ /* 0x000fe200024050ff */
[----:B------:R-:W-:Y:S01]  /*7ec0*/  IMAD.IADD R2, R72, 0x1, R0 ;  /* 0x0000000148027824 */ /* 0x000fe200078e0200 */
[----:B------:R-:W-:Y:S02]  /*7ed0*/  F2FP.TF32.F32.PACK_B R10, R10 ;  /* 0x0000000aff0a723e */ /* 0x000fe400024050ff */
[----:B------:R-:W-:Y:S02]  /*7ee0*/  F2FP.TF32.F32.PACK_B R11, R11 ;  /* 0x0000000bff0b723e */ /* 0x000fe400024050ff */
[----:B------:R-:W-:Y:S02]  /*7ef0*/  F2FP.TF32.F32.PACK_B R12, R12 ;  /* 0x0000000cff0c723e */ /* 0x000fe400024050ff */
[----:B------:R-:W-:Y:S01]  /*7f00*/  F2FP.TF32.F32.PACK_B R13, R13 ;  /* 0x0000000dff0d723e */ /* 0x000fe200024050ff */
[----:B------:R1:W-:Y:S01]  /*7f10*/  STSM.16.M88.4 [R0], R8 ;  /* 0x0000000800007844 */ /* 0x0003e20000000200 */
[----:B------:R-:W-:Y:S02]  /*7f20*/  F2FP.TF32.F32.PACK_B R14, R14 ;  /* 0x0000000eff0e723e */ /* 0x000fe400024050ff */
[----:B------:R-:W-:Y:S05]  /*7f30*/  F2FP.TF32.F32.PACK_B R15, R15 ;  /* 0x0000000fff0f723e */ /* 0x000fea00024050ff */
[----:B------:R1:W-:Y:S01]  /*7f40*/  STSM.16.M88.4 [R2], R12 ;  /* 0x0000000c02007844 */ /* 0x0003e20000000200 */
[----:B------:R-:W-:Y:S01]  /*7f50*/  @!PT LDS RZ, [RZ] ;  /* 0x00000000fffff984 */ /* 0x000fe20000000800 */
[----:B------:R-:W-:Y:S01]  /*7f60*/  @!PT LDS RZ, [RZ] ;  /* 0x00000000fffff984 */ /* 0x000fe20000000800 */
[----:B------:R-:W-:Y:S01]  /*7f70*/  @!PT LDS RZ, [RZ] ;  /* 0x00000000fffff984 */ /* 0x000fe20000000800 */
[----:B------:R-:W-:Y:S01]  /*7f80*/  @!PT LDS RZ, [RZ] ;  /* 0x00000000fffff984 */ /* 0x000fe20000000800 */
[----:B------:R2:W-:Y:S07]  /*7f90*/  MEMBAR.ALL.CTA ;  /* 0x0000000000007992 */ /* 0x0005ee0000008000 */
[----:B--2---:R-:W2:Y:S02]  /*7fa0*/  FENCE.VIEW.ASYNC.S ;  /* 0x00000000000073c6 */ /* 0x004ea40000000000 */
[----:B--2---:R-:W-:Y:S06]  /*7fb0*/  BAR.SYNC.DEFER_BLOCKING 0x1, 0x80 ;  /* 0x0042000000007b1d */ /* 0x004fec0000010000 */
[----:B------:R-:W-:Y:S05]  /*7fc0*/  @P0 BRA `(.L_x_96) ;  /* 0x0000000000200947 */ /* 0x000fea0003800000 */
[----:B------:R-:W2:Y:S01]  /*7fd0*/  LDCU.64 UR6, c[0x0][0x348] ;  /* 0x00006900ff0677ac */ /* 0x000ea20008000a00 */
[----:B------:R-:W-:Y:S01]  /*7fe0*/  ULEA UR5, UR52, UR50, 0xd ;  /* 0x0000003234057291 */ /* 0x000fe2000f8e68ff */
[----:B------:R-:W-:Y:S03]  /*7ff0*/  UMOV UR41, UR53 ;  /* 0x0000003500297c82 */ /* 0x000fe60008000000 */
[----:B------:R-:W-:Y:S02]  /*8000*/  UIADD3 UR40, UPT, UPT, UR5, 0x400, URZ ;  /* 0x0000040005287890 */ /* 0x000fe4000fffe0ff */
[----:B--2---:R-:W-:Y:S04]  /*8010*/  UIADD3 UR4, UP0, UPT, UR6, 0x780, URZ ;  /* 0x0000078006047890 */ /* 0x004fe8000ff1e0ff */
[----:B------:R-:W-:Y:S09]  /*8020*/  UIADD3.X UR5, UPT, UPT, URZ, UR7, URZ, UP0, !UPT ;  /* 0x00000007ff057290 */ /* 0x000ff200087fe4ff */
[----:B------:R2:W-:Y:S02]  /*8030*/  UTMASTG.5D [UR40], [UR4] ;  /* 0x00000028040073b5 */ /* 0x0005e40008020000 */
[----:B--2---:R0:W-:Y:S02]  /*8040*/  UTMACMDFLUSH ;  /* 0x00000000000079b7 */ /* 0x0041e40000000000 */
.L_x_96:
[----:B------:R-:W-:Y:S05]  /*8050*/  BSYNC.RECONVERGENT B0 ;  /* 0x0000000000007941 */ /* 0x000fea0003800200 */
.L_x_95:
[----:B------:R-:W-:Y:S01]  /*8060*/  UIADD3 UR51, UPT, UPT, UR52, 0x1, URZ ;  /* 0x0000000134337890 */ /* 0x000fe2000fffe0ff */
[----:B------:R-:W-:Y:S03]  /*8070*/  BSSY.RECONVERGENT B0, `(.L_x_97) ;  /* 0x0000005000007945 */ /* 0x000fe60003800200 */
[----:B------:R-:W-:Y:S04]  /*8080*/  UISETP.NE.AND UP0, UPT, UR51, 0x3, UPT ;  /* 0x000000033300788c */ /* 0x000fe8000bf05270 */
[----:B------:R-:W-:Y:S01]  /*8090*/  USEL UR49, UR51, URZ, UP0 ;  /* 0x000000ff33317287 */ /* 0x000fe20008000000 */
[----:B------:R-:W-:Y:S11]  /*80a0*/  @P0 BRA `(.L_x_98) ;  /* 0x0000000000040947 */ /* 0x000ff60003800000 */
[----:B------:R-:W-:Y:S04]  /*80b0*/  DEPBAR.LE SB0, 0x1 ;  /* 0x000080400000791a */ /* 0x000fe80000000000 */
.L_x_98:
[----:B------:R-:W-:Y:S05]  /*80c0*/  BSYNC.RECONVERGENT B0 ;  /* 0x0000000000007941 */ /* 0x000fea0003800200 */
.L_x_97:
[----:B------:R-:W-:Y:S01]  /*80d0*/  BAR.SYNC.DEFER_BLOCKING 0x1, 0x80 ;  /* 0x0042000000007b1d */ /* 0x000fe20000010000 */
[----:B------:R-:W-:Y:S01]  /*80e0*/  ISETP.NE.AND P1, PT, R70, RZ, PT ;  /* 0x000000ff4600720c */ /* 0x000fe20003f25270 */
[----:B------:R-:W-:Y:S01]  /*80f0*/  UISETP.NE.AND UP0, UPT, UR55, URZ, UPT ;  /* 0x000000ff3700728c */ /* 0x000fe2000bf05270 */
[----:B-1----:R-:W-:Y:S11]  /*8100*/  LEA R3, R75, UR50, 0x3 ;  /* 0x000000324b037c11 */ /* 0x002ff6000f8e18ff */
[----:B------:R-:W-:Y:S01]  /*8110*/  @P1 SHF.L.U32 R4, R74, 0x1f, RZ ;  /* 0x0000001f4a041819 */ /* 0x000fe200000006ff */
[----:B------:R-:W-:Y:S06]  /*8120*/  BRA.U !UP0, `(.L_x_99) ;  /* 0x0000000108287547 */ /* 0x000fec000b800000 */
[----:B------:R-:W1:Y:S01]  /*8130*/  S2R R0, SR_CgaCtaId ;  /* 0x0000000000007919 */ /* 0x000e620000008800 */
[----:B------:R-:W-:Y:S05]  /*8140*/  IMAD.U32 R2, RZ, RZ, UR56 ;  /* 0x00000038ff027e24 */ /* 0x000fea000f8e00ff */
[C---:B------:R-:W-:Y:S01]  /*8150*/  @P1 LEA R5, R2.reuse, UR50, 0x3 ;  /* 0x0000003202051c11 */ /* 0x040fe2000f8e18ff */
[----:B------:R-:W-:Y:S04]  /*8160*/  VIADD R2, R2, 0x1 ;  /* 0x0000000102027836 */ /* 0x000fe80000000000 */
[----:B------:R-:W-:Y:S01]  /*8170*/  @P1 VIADD R5, R5, 0xd8 ;  /* 0x000000d805051836 */ /* 0x000fe20000000000 */
[C---:B------:R-:W-:Y:S04]  /*8180*/  ISETP.NE.AND P0, PT, R2.reuse, 0x3, PT ;  /* 0x000000030200780c */ /* 0x040fe80003f05270 */
[----:B------:R-:W-:Y:S04]  /*8190*/  SEL R2, R2, RZ, P0 ;  /* 0x000000ff02027207 */ /* 0x000fe80000000000 */
[----:B------:R-:W-:Y:S02]  /*81a0*/  R2UR UR56, R2 ;  /* 0x00000000023872ca */ /* 0x000fe400000e0000 */
[----:B-1----:R-:W-:Y:S04]  /*81b0*/  @P1 PRMT R0, R0, 0x654, R5 ;  /* 0x0000065400001816 */ /* 0x002fe80000000005 */
[----:B------:R1:W-:Y:S09]  /*81c0*/  @P1 SYNCS.ARRIVE.TRANS64.RED.A1T0 RZ, [R0+URZ], RZ ;  /* 0x000000ff00ff19a7 */ /* 0x0003f200081004ff */
.L_x_99:
[----:B------:R-:W2:Y:S01]  /*81d0*/  @P1 SYNCS.PHASECHK.TRANS64.TRYWAIT P0, [R3+URZ+0xc0], R4 ;  /* 0x0000c004030015a7 */ /* 0x000ea200080011ff */
[----:B------:R-:W-:Y:S01]  /*81e0*/  BSSY B1, `(.L_x_100) ;  /* 0x0000017000017945 */ /* 0x000fe20003800000 */
[----:B--2---:R-:W-:Y:S03]  /*81f0*/  @P1 SEL R76, RZ, 0x1, !P0 ;  /* 0x00000001ff4c1807 */ /* 0x004fe60004000000 */
[----:B------:R-:W-:Y:S05]  /*8200*/  @!P1 BRA `(.L_x_101) ;  /* 0x0000000000509947 */ /* 0x000fea0003800000 */
[----:B------:R-:W-:Y:S01]  /*8210*/  ISETP.NE.AND P1, PT, R77, RZ, PT ;  /* 0x000000ff4d00720c */ /* 0x000fe20003f25270 */
[----:B------:R-:W-:Y:S01]  /*8220*/  BSSY B0, `(.L_x_102) ;  /* 0x000000a000007945 */ /* 0x000fe20003800000 */
[----:B------:R-:W-:Y:S11]  /*8230*/  ISETP.NE.AND P0, PT, R76, RZ, PT ;  /* 0x000000ff4c00720c */ /* 0x000ff60003f05270 */
[----:B------:R-:W-:Y:S05]  /*8240*/  @P1 IMAD R4, R75, 0x800, R57 ;  /* 0x000008004b041824 */ /* 0x000fea00078e0239 */
[----:B------:R-:W-:Y:S05]  /*8250*/  @P1 LEA R4, R4, UR50, 0x2 ;  /* 0x0000003204041c11 */ /* 0x000fea000f8e10ff */
[--C-:B-1----:R-:W-:Y:S02]  /*8260*/  @P1 IMAD.IADD R0, R71, 0x1, R4.reuse ;  /* 0x0000000147001824 */ /* 0x102fe400078e0204 */
[----:B------:R-:W-:Y:S01]  /*8270*/  @P1 IMAD.IADD R2, R72, 0x1, R4 ;  /* 0x0000000148021824 */ /* 0x000fe200078e0204 */
[----:B------:R-:W-:Y:S06]  /*8280*/  @P0 BRA `(.L_x_103) ;  /* 0x00000000000c0947 */ /* 0x000fec0003800000 */
[----:B------:R-:W-:Y:S04]  /*8290*/  SHF.L.U32 R74, R74, 0x1f, RZ ;  /* 0x0000001f4a4a7819 */ /* 0x000fe800000006ff */
[----:B------:R-:W1:Y:S02]  /*82a0*/  SYNCS.PHASECHK.TRANS64.TRYWAIT P0, [R3+URZ+0xc0], R74 ;  /* 0x0000c04a030075a7 */ /* 0x000e6400080011ff */
[----:B-1----:R-:W-:Y:S05]  /*82b0*/  @!P0 BRA `(.L_x_104) ;  /* 0x0000001400e48947 */ /* 0x002fea0003800000 */
.L_x_103:
[----:B------:R-:W-:Y:S05]  /*82c0*/  BSYNC B0 ;  /* 0x0000000000007941 */ /* 0x000fea0003800000 */
.L_x_102:
[----:B------:R-:W-:Y:S11]  /*82d0*/  ISETP.NE.AND P0, PT, R77, RZ, PT ;  /* 0x000000ff4d00720c */ /* 0x000ff60003f05270 */
[----:B------:R-:W-:Y:S02]  /*82e0*/  @!UPT UIADD3 URZ, UPT, UPT, URZ, URZ, URZ ;  /* 0x000000fffffff290 */ /* 0x000fe4000fffe0ff */
[----:B-1----:R-:W-:Y:S01]  /*82f0*/  @P0 IADD3 R3, PT, PT, R72, R0, RZ ;  /* 0x0000000048030210 */ /* 0x002fe20007ffe0ff */
[----:B------:R-:W-:Y:S05]  /*8300*/  @P0 WARPSYNC.ALL ;  /* 0x0000000000000948 */ /* 0x000fea0003800000 */
[----:B------:R2:W3:Y:S04]  /*8310*/  @P0 LDSM.16.M88.4 R44, [R4+0x400] ;  /* 0x00040000042c083b */ /* 0x0004e80000000200 */
[----:B------:R2:W4:Y:S04]  /*8320*/  @P0 LDSM.16.M88.4 R40, [R2+0x400] ;  /* 0x000400000228083b */ /* 0x0005280000000200 */
[----:B------:R2:W1:Y:S04]  /*8330*/  @P0 LDSM.16.M88.4 R32, [R0+0x400] ;  /* 0x000400000020083b */ /* 0x0004680000000200 */
[----:B------:R2:W1:Y:S02]  /*8340*/  @P0 LDSM.16.M88.4 R36, [R3+0x400] ;  /* 0x000400000324083b */ /* 0x0004640000000200 */
.L_x_101:
[----:B------:R-:W-:Y:S05]  /*8350*/  BSYNC B1 ;  /* 0x0000000000017941 */ /* 0x000fea0003800000 */
.L_x_100:
[----:B-12---:R-:W-:Y:S05]  /*8360*/  VIADD R0, R25, 0x20 ;  /* 0x0000002019007836 */ /* 0x006fea0000000000 */
[----:B------:R-:W-:Y:S04]  /*8370*/  SHF.R.U32.HI R0, RZ, 0x15, R0 ;  /* 0x00000015ff007819 */ /* 0x000fe80000011600 */
[----:B------:R-:W-:Y:S11]  /*8380*/  LOP3.LUT P0, RZ, R0, 0x3, R60, 0x48, !PT ;  /* 0x0000000300ff7812 */ /* 0x000ff6000780483c */
[----:B------:R-:W-:Y:S02]  /*8390*/  @!UPT UIADD3 URZ, UPT, UPT, URZ, URZ, URZ ;  /* 0x000000fffffff290 */ /* 0x000fe4000fffe0ff */
[----:B------:R-:W-:Y:S05]  /*83a0*/  @!P0 BRA `(.L_x_105) ;  /* 0x0000000000408947 */ /* 0x000fea0003800000 */
[----:B------:R-:W1:Y:S01]  /*83b0*/  LDCU.64 UR8, c[0x4][0x70] ;  /* 0x01000e00ff0877ac */ /* 0x000e620008000a00 */
[----:B------:R-:W-:Y:S01]  /*83c0*/  MOV R3, 0x0 ;  /* 0x0000000000037802 */ /* 0x000fe20000000f00 */
[----:B------:R-:W-:Y:S02]  /*83d0*/  HFMA2 R12, -RZ, RZ, 0, 5.9604644775390625e-08 ;  /* 0x00000001ff0c7431 */ /* 0x000fe400000001ff */
[----:B------:R-:W-:Y:S02]  /*83e0*/  IMAD.MOV.U32 R8, RZ, RZ, 0x192 ;  /* 0x00000192ff087424 */ /* 0x000fe400078e00ff */
[----:B------:R-:W-:Y:S01]  /*83f0*/  IMAD.MOV.U32 R13, RZ, RZ, RZ ;  /* 0x000000ffff0d7224 */ /* 0x000fe200078e00ff */
[----:B------:R-:W2:Y:S01]  /*8400*/  LDCU.64 UR6, c[0x4][0x78] ;  /* 0x01000f00ff0677ac */ /* 0x000ea20008000a00 */
[----:B------:R-:W3:Y:S01]  /*8410*/  LDC.64 R2, c[0x4][R3] ;  /* 0x0100000003027b82 */ /* 0x000ee20000000a00 */
[----:B------:R-:W5:Y:S01]  /*8420*/  LDCU.64 UR4, c[0x4][0x10] ;  /* 0x01000200ff0477ac */ /* 0x000f620008000a00 */
[----:B-1----:R-:W-:Y:S01]  /*8430*/  MOV R5, UR9 ;  /* 0x0000000900057c02 */ /* 0x002fe20008000f00 */
[----:B------:R-:W-:Y:S01]  /*8440*/  IMAD.U32 R4, RZ, RZ, UR8 ;  /* 0x00000008ff047e24 */ /* 0x000fe2000f8e00ff */
[----:B--2---:R-:W-:Y:S01]  /*8450*/  MOV R7, UR7 ;  /* 0x0000000700077c02 */ /* 0x004fe20008000f00 */
[----:B------:R-:W-:Y:S01]  /*8460*/  IMAD.U32 R6, RZ, RZ, UR6 ;  /* 0x00000006ff067e24 */ /* 0x000fe2000f8e00ff */
[----:B-----5:R-:W-:Y:S01]  /*8470*/  MOV R11, UR5 ;  /* 0x00000005000b7c02 */ /* 0x020fe20008000f00 */
[----:B------:R-:W-:Y:S02]  /*8480*/  IMAD.U32 R10, RZ, RZ, UR4 ;  /* 0x00000004ff0a7e24 */ /* 0x000fe4000f8e00ff */
[----:B------:R-:W-:Y:S07]  /*8490*/  LEPC R20, `(.L_x_105) ;  /* 0x000000001014794e */ /* 0x000fee0000000000 */
[----:B---34-:R-:W-:Y:S05]  /*84a0*/  CALL.ABS.NOINC R2 ;  /* 0x0000000002007343 */ /* 0x018fea0003c00000 */
.L_x_105:
[----:B------:R-:W-:Y:S01]  /*84b0*/  ISETP.NE.AND P1, PT, R58, RZ, PT ;  /* 0x000000ff3a00720c */ /* 0x000fe20003f25270 */
[----:B------:R-:W-:Y:S05]  /*84c0*/  WARPSYNC.ALL ;  /* 0x0000000000007948 */ /* 0x000fea0003800000 */
[----:B------:R-:W-:Y:S01]  /*84d0*/  R2UR UR4, R25 ;  /* 0x00000000190472ca */ /* 0x000fe200000e0000 */
[----:B------:R-:W1:Y:S01]  /*84e0*/  S2UR UR5, SR_CgaCtaId ;  /* 0x00000000000579c3 */ /* 0x000e620000008800 */
[----:B---3--:R-:W-:Y:S01]  /*84f0*/  LOP3.LUT R0, R44, 0xffffe000, RZ, 0xc0, !PT ;  /* 0xffffe0002c007812 */ /* 0x008fe200078ec0ff */
[----:B------:R-:W-:Y:S01]  /*8500*/  BSSY.RECONVERGENT B0, `(.L_x_106) ;  /* 0x0000060000007945 */ /* 0x000fe20003800200 */
[----:B------:R-:W-:Y:S02]  /*8510*/  LOP3.LUT R2, R45, 0xffffe000, RZ, 0xc0, !PT ;  /* 0xffffe0002d027812 */ /* 0x000fe400078ec0ff */
[----:B------:R-:W-:Y:S02]  /*8520*/  LOP3.LUT R3, R46, 0xffffe000, RZ, 0xc0, !PT ;  /* 0xffffe0002e037812 */ /* 0x000fe400078ec0ff */
[----:B------:R-:W-:Y:S02]  /*8530*/  LOP3.LUT R20, R47, 0xffffe000, RZ, 0xc0, !PT ;  /* 0xffffe0002f147812 */ /* 0x000fe400078ec0ff */
[----:B----4-:R-:W-:Y:S02]  /*8540*/  LOP3.LUT R21, R40, 0xffffe000, RZ, 0xc0, !PT ;  /* 0xffffe00028157812 */ /* 0x010fe400078ec0ff */
[----:B------:R-:W-:Y:S01]  /*8550*/  LOP3.LUT R25, R41, 0xffffe000, RZ, 0xc0, !PT ;  /* 0xffffe00029197812 */ /* 0x000fe200078ec0ff */
[----:B------:R-:W2:Y:S01]  /*8560*/  LDTM.16dp128bit.x8 R4, tmem[UR4+0x20] ;  /* 0x00002004000479ee */ /* 0x000ea20008180000 */
[----:B------:R-:W-:Y:S01]  /*8570*/  R2UR UR4, R73 ;  /* 0x00000000490472ca */ /* 0x000fe200000e0000 */
[----:B------:R-:W-:Y:S01]  /*8580*/  NOP ;  /* 0x0000000000007918 */ /* 0x000fe20000000000 */
[----:B------:R-:W-:Y:S02]  /*8590*/  LOP3.LUT R27, R42, 0xffffe000, RZ, 0xc0, !PT ;  /* 0xffffe0002a1b7812 */ /* 0x000fe400078ec0ff */
[----:B------:R-:W-:Y:S02]  /*85a0*/  LOP3.LUT R28, R43, 0xffffe000, RZ, 0xc0, !PT ;  /* 0xffffe0002b1c7812 */ /* 0x000fe400078ec0ff */
[----:B------:R-:W-:Y:S02]  /*85b0*/  LOP3.LUT R29, R32, 0xffffe000, RZ, 0xc0, !PT ;  /* 0xffffe000201d7812 */ /* 0x000fe400078ec0ff */
[----:B------:R-:W-:Y:S02]  /*85c0*/  LOP3.LUT R30, R33, 0xffffe000, RZ, 0xc0, !PT ;  /* 0xffffe000211e7812 */ /* 0x000fe400078ec0ff */
[----:B------:R-:W-:Y:S02]  /*85d0*/  LOP3.LUT R31, R34, 0xffffe000, RZ, 0xc0, !PT ;  /* 0xffffe000221f7812 */ /* 0x000fe400078ec0ff */
[----:B------:R-:W-:Y:S01]  /*85e0*/  LOP3.LUT R32, R35, 0xffffe000, RZ, 0xc0, !PT ;  /* 0xffffe00023207812 */ /* 0x000fe200078ec0ff */
[----:B------:R-:W-:Y:S01]  /*85f0*/  UIADD3 UR4, UPT, UPT, UR4, 0x120, URZ ;  /* 0x0000012004047890 */ /* 0x000fe2000fffe0ff */
[----:B------:R-:W-:Y:S02]  /*8600*/  LOP3.LUT R33, R36, 0xffffe000, RZ, 0xc0, !PT ;  /* 0xffffe00024217812 */ /* 0x000fe400078ec0ff */
[----:B------:R-:W-:Y:S02]  /*8610*/  LOP3.LUT R34, R37, 0xffffe000, RZ, 0xc0, !PT ;  /* 0xffffe00025227812 */ /* 0x000fe400078ec0ff */
[----:B------:R-:W-:Y:S02]  /*8620*/  LOP3.LUT R35, R38, 0xffffe000, RZ, 0xc0, !PT ;  /* 0xffffe00026237812 */ /* 0x000fe400078ec0ff */
[----:B------:R-:W-:Y:S01]  /*8630*/  LOP3.LUT R36, R39, 0xffffe000, RZ, 0xc0, !PT ;  /* 0xffffe00027247812 */ /* 0x000fe200078ec0ff */
[C---:B--2---:R-:W-:Y:S01]  /*8640*/  FMUL R4, R24.reuse, R4 ;  /* 0x0000000418047220 */ /* 0x044fe20000400000 */
[C---:B------:R-:W-:Y:S01]  /*8650*/  FMUL R5, R24.reuse, R5 ;  /* 0x0000000518057220 */ /* 0x040fe20000400000 */
[C---:B------:R-:W-:Y:S01]  /*8660*/  FMUL R6, R24.reuse, R6 ;  /* 0x0000000618067220 */ /* 0x040fe20000400000 */
[----:B------:R-:W-:Y:S01]  /*8670*/  FMUL R7, R24, R7 ;  /* 0x0000000718077220 */ /* 0x000fe20000400000 */
[----:B------:R-:W-:Y:S01]  /*8680*/  FFMA R4, R26, R0, R4 ;  /* 0x000000001a047223 */ /* 0x000fe20000000004 */
[----:B------:R-:W-:Y:S02]  /*8690*/  IMAD.U32 R0, RZ, RZ, UR49 ;  /* 0x00000031ff007e24 */ /* 0x000fe4000f8e00ff */
[----:B------:R-:W-:Y:S01]  /*86a0*/  FMUL R8, R24, R8 ;  /* 0x0000000818087220 */ /* 0x000fe20000400000 */
[----:B------:R-:W-:Y:S01]  /*86b0*/  FFMA R5, R26, R2, R5 ;  /* 0x000000021a057223 */ /* 0x000fe20000000005 */
[----:B------:R-:W-:Y:S01]  /*86c0*/  FMUL R9, R24, R9 ;  /* 0x0000000918097220 */ /* 0x000fe20000400000 */
[----:B------:R-:W-:Y:S01]  /*86d0*/  F2FP.TF32.F32.PACK_B R4, R4 ;  /* 0x00000004ff04723e */ /* 0x000fe200024050ff */
[----:B------:R-:W-:Y:S01]  /*86e0*/  FFMA R6, R26, R3, R6 ;  /* 0x000000031a067223 */ /* 0x000fe20000000006 */
[----:B------:R-:W-:Y:S01]  /*86f0*/  FMUL R10, R24, R10 ;  /* 0x0000000a180a7220 */ /* 0x000fe20000400000 */
[----:B------:R-:W-:Y:S01]  /*8700*/  F2FP.TF32.F32.PACK_B R5, R5 ;  /* 0x00000005ff05723e */ /* 0x000fe200024050ff */
[----:B------:R-:W-:Y:S01]  /*8710*/  FFMA R7, R26, R20, R7 ;  /* 0x000000141a077223 */ /* 0x000fe20000000007 */
[----:B------:R-:W-:Y:S01]  /*8720*/  IMAD R0, R0, 0x800, R57 ;  /* 0x0000080000007824 */ /* 0x000fe200078e0239 */
[----:B------:R-:W-:Y:S01]  /*8730*/  F2FP.TF32.F32.PACK_B R6, R6 ;  /* 0x00000006ff06723e */ /* 0x000fe200024050ff */
[----:B------:R-:W-:Y:S01]  /*8740*/  FMUL R11, R24, R11 ;  /* 0x0000000b180b7220 */ /* 0x000fe20000400000 */
[----:B-1----:R-:W-:Y:S01]  /*8750*/  UPRMT UR4, UR5, 0x654, UR4 ;  /* 0x0000065405047896 */ /* 0x002fe20008000004 */
[----:B------:R-:W-:Y:S01]  /*8760*/  F2FP.TF32.F32.PACK_B R7, R7 ;  /* 0x00000007ff07723e */ /* 0x000fe200024050ff */
[----:B------:R-:W-:Y:S01]  /*8770*/  FFMA R8, R26, R21, R8 ;  /* 0x000000151a087223 */ /* 0x000fe20000000008 */
[----:B------:R-:W-:Y:S01]  /*8780*/  LEA R0, R0, UR50, 0x2 ;  /* 0x0000003200007c11 */ /* 0x000fe2000f8e10ff */
[----:B------:R-:W-:Y:S01]  /*8790*/  FMUL R12, R24, R12 ;  /* 0x0000000c180c7220 */ /* 0x000fe20000400000 */
[----:B------:R-:W-:Y:S01]  /*87a0*/  FFMA R9, R26, R25, R9 ;  /* 0x000000191a097223 */ /* 0x000fe20000000009 */
        /* <DEDUP_REMOVED lines=13> */
[----:B------:R-:W-:Y:S01]  /*8880*/  IADD3 R2, PT, PT, R72, 0x400, R0 ;  /* 0x0000040048027810 */ /* 0x000fe20007ffe000 */
[C---:B------:R-:W-:Y:S01]  /*8890*/  FFMA R16, R26.reuse, R33, R16 ;  /* 0x000000211a107223 */ /* 0x040fe20000000010 */
[----:B------:R-:W-:Y:S01]  /*88a0*/  F2FP.TF32.F32.PACK_B R8, R8 ;  /* 0x00000008ff08723e */ /* 0x000fe200024050ff */
[----:B------:R-:W-:Y:S01]  /*88b0*/  SYNCS.ARRIVE.TRANS64.RED.A1T0 RZ, [UR4], RZ ;  /* 0x000000ffffff79a7 */ /* 0x000fe20008100404 */
[----:B------:R1:W-:Y:S01]  /*88c0*/  STSM.16.M88.4 [R0+0x400], R4 ;  /* 0x0004000400007844 */ /* 0x0003e20000000200 */
[----:B------:R-:W-:Y:S01]  /*88d0*/  F2FP.TF32.F32.PACK_B R9, R9 ;  /* 0x00000009ff09723e */ /* 0x000fe200024050ff */
[C---:B------:R-:W-:Y:S01]  /*88e0*/  FFMA R17, R26.reuse, R34, R17 ;  /* 0x000000221a117223 */ /* 0x040fe20000000011 */
[----:B------:R-:W-:Y:S01]  /*88f0*/  F2FP.TF32.F32.PACK_B R10, R10 ;  /* 0x0000000aff0a723e */ /* 0x000fe200024050ff */
[C---:B------:R-:W-:Y:S01]  /*8900*/  FFMA R18, R26.reuse, R35, R18 ;  /* 0x000000231a127223 */ /* 0x040fe20000000012 */
[----:B------:R-:W-:Y:S01]  /*8910*/  F2FP.TF32.F32.PACK_B R11, R11 ;  /* 0x0000000bff0b723e */ /* 0x000fe200024050ff */
[----:B------:R-:W-:Y:S01]  /*8920*/  FFMA R19, R26, R36, R19 ;  /* 0x000000241a137223 */ /* 0x000fe20000000013 */
[----:B------:R-:W-:Y:S02]  /*8930*/  IADD3 R71, PT, PT, R71, 0x400, R0 ;  /* 0x0000040047477810 */ /* 0x000fe40007ffe000 */
[----:B------:R-:W-:Y:S01]  /*8940*/  F2FP.TF32.F32.PACK_B R12, R12 ;  /* 0x0000000cff0c723e */ /* 0x000fe200024050ff */
        /* <DEDUP_REMOVED lines=20> */
[----:B------:R-:W-:Y:S02]  /*8a90*/  ULEA UR5, UR49, UR50, 0xd ;  /* 0x0000003231057291 */ /* 0x000fe4000f8e68ff */
[----:B------:R-:W-:Y:S02]  /*8aa0*/  UIADD3 UR41, UPT, UPT, UR53, 0x20, URZ ;  /* 0x0000002035297890 */ /* 0x000fe4000fffe0ff */
[----:B------:R-:W-:Y:S02]  /*8ab0*/  UIADD3 UR40, UPT, UPT, UR5, 0x400, URZ ;  /* 0x0000040005287890 */ /* 0x000fe4000fffe0ff */
[----:B--2---:R-:W-:Y:S04]  /*8ac0*/  UIADD3 UR4, UP0, UPT, UR6, 0x780, URZ ;  /* 0x0000078006047890 */ /* 0x004fe8000ff1e0ff */
[----:B------:R-:W-:Y:S09]  /*8ad0*/  UIADD3.X UR5, UPT, UPT, URZ, UR7, URZ, UP0, !UPT ;  /* 0x00000007ff057290 */ /* 0x000ff200087fe4ff */
[----:B------:R2:W-:Y:S02]  /*8ae0*/  UTMASTG.5D [UR40], [UR4] ;  /* 0x00000028040073b5 */ /* 0x0005e40008020000 */
[----:B--2---:R0:W-:Y:S02]  /*8af0*/  UTMACMDFLUSH ;  /* 0x00000000000079b7 */ /* 0x0041e40000000000 */
.L_x_107:
[----:B------:R-:W-:Y:S05]  /*8b00*/  BSYNC.RECONVERGENT B0 ;  /* 0x0000000000007941 */ /* 0x000fea0003800200 */
.L_x_106:
[----:B------:R-:W-:Y:S01]  /*8b10*/  UIADD3 UR4, UPT, UPT, UR49, 0x1, URZ ;  /* 0x0000000131047890 */ /* 0x000fe2000fffe0ff */
[----:B------:R-:W-:Y:S03]  /*8b20*/  BSSY.RECONVERGENT B0, `(.L_x_108) ;  /* 0x0000008000007945 */ /* 0x000fe60003800200 */
[----:B------:R-:W-:Y:S04]  /*8b30*/  UISETP.NE.AND UP0, UPT, UR4, 0x3, UPT ;  /* 0x000000030400788c */ /* 0x000fe8000bf05270 */
[----:B------:R-:W-:Y:S02]  /*8b40*/  UISETP.EQ.XOR UP1, UPT, UR51, 0x3, !UP0 ;  /* 0x000000033300788c */ /* 0x000fe4000c722a70 */
[----:B------:R-:W-:Y:S04]  /*8b50*/  USEL UR52, UR4, URZ, UP0 ;  /* 0x000000ff04347287 */ /* 0x000fe80008000000 */
[----:B------:R-:W-:Y:S01]  /*8b60*/  PLOP3.LUT P0, PT, PT, PT, UP1, 0x80, 0x8 ;  /* 0x000000000008781c */ /* 0x000fe20003f0f018 */
[----:B------:R-:W-:Y:S01]  /*8b70*/  @!UPT UIADD3 URZ, UPT, UPT, URZ, URZ, URZ ;  /* 0x000000fffffff290 */ /* 0x000fe2000fffe0ff */
[----:B------:R-:W-:Y:S11]  /*8b80*/  @P1 BRA `(.L_x_109) ;  /* 0x0000000000041947 */ /* 0x000ff60003800000 */
[----:B------:R-:W-:Y:S04]  /*8b90*/  DEPBAR.LE SB0, 0x1 ;  /* 0x000080400000791a */ /* 0x000fe80000000000 */
.L_x_109:
[----:B------:R-:W-:Y:S05]  /*8ba0*/  BSYNC.RECONVERGENT B0 ;  /* 0x0000000000007941 */ /* 0x000fea0003800200 */
.L_x_108:
[----:B------:R-:W-:Y:S01]  /*8bb0*/  BAR.SYNC.DEFER_BLOCKING 0x1, 0x80 ;  /* 0x0042000000007b1d */ /* 0x000fe20000010000 */
[----:B-1----:R-:W-:Y:S01]  /*8bc0*/  SEL R0, RZ, 0x1, !P0 ;  /* 0x00000001ff007807 */ /* 0x002fe20004000000 */
[----:B------:R-:W-:Y:S01]  /*8bd0*/  UISETP.NE.AND UP0, UPT, UR55, -0x2, UPT ;  /* 0xfffffffe3700788c */ /* 0x000fe2000bf05270 */
[----:B------:R-:W-:Y:S02]  /*8be0*/  VIADD R22, R22, 0x1 ;  /* 0x0000000116167836 */ /* 0x000fe40000000000 */
[----:B------:R-:W-:Y:S06]  /*8bf0*/  LOP3.LUT R56, R56, R0, RZ, 0x3c, !PT ;  /* 0x0000000038387212 */ /* 0x000fec00078e3cff */
[----:B------:R-:W-:Y:S05]  /*8c00*/  BRA.U !UP0, `(.L_x_110) ;  /* 0x00000001082c7547 */ /* 0x000fea000b800000 */
[----:B------:R-:W-:Y:S01]  /*8c10*/  ISETP.NE.AND P1, PT, R70, RZ, PT ;  /* 0x000000ff4600720c */ /* 0x000fe20003f25270 */
[----:B------:R-:W1:Y:S01]  /*8c20*/  S2R R0, SR_CgaCtaId ;  /* 0x0000000000007919 */ /* 0x000e620000008800 */
[----:B------:R-:W-:Y:S11]  /*8c30*/  IMAD.U32 R2, RZ, RZ, UR56 ;  /* 0x00000038ff027e24 */ /* 0x000ff6000f8e00ff */
        /* <DEDUP_REMOVED lines=8> */
.L_x_110:
[----:B------:R-:W-:Y:S01]  /*8cc0*/  R2UR UR5, R52 ;  /* 0x00000000340572ca */ /* 0x000fe200000e0000 */
[----:B------:R-:W-:Y:S01]  /*8cd0*/  UISETP.NE.AND UP0, UPT, UR59, URZ, UPT ;  /* 0x000000ff3b00728c */ /* 0x000fe2000bf05270 */
[----:B------:R-:W-:Y:S01]  /*8ce0*/  R2UR UR4, R53 ;  /* 0x00000000350472ca */ /* 0x000fe200000e0000 */
[----:B------:R-:W-:Y:S01]  /*8cf0*/  IMAD.MOV.U32 R16, RZ, RZ, R66 ;  /* 0x000000ffff107224 */ /* 0x000fe200078e0042 */
[----:B------:R-:W-:Y:S01]  /*8d00*/  ISETP.NE.AND P0, PT, R22, 0x2, PT ;  /* 0x000000021600780c */ /* 0x000fe20003f05270 */
[----:B------:R-:W-:Y:S01]  /*8d10*/  UIADD3 UR55, UPT, UPT, UR55, 0x2, URZ ;  /* 0x0000000237377890 */ /* 0x000fe2000fffe0ff */
[----:B------:R-:W-:Y:S02]  /*8d20*/  LOP3.LUT R54, R54, 0x1, RZ, 0x3c, !PT ;  /* 0x0000000136367812 */ /* 0x000fe400078e3cff */
[----:B-1----:R-:W-:Y:S02]  /*8d30*/  SEL R0, RZ, 0x1, P0 ;  /* 0x00000001ff007807 */ /* 0x002fe40000000000 */
[----:B------:R-:W-:Y:S02]  /*8d40*/  SEL R22, R22, RZ, P0 ;  /* 0x000000ff16167207 */ /* 0x000fe40000000000 */
[----:B------:R-:W-:Y:S01]  /*8d50*/  LOP3.LUT R55, R55, R0, RZ, 0x3c, !PT ;  /* 0x0000000037377212 */ /* 0x000fe200078e3cff */
[----:B------:R-:W-:Y:S02]  /*8d60*/  UIADD3 UR22, UPT, UPT, UR36, UR5, URZ ;  /* 0x0000000524167290 */ /* 0x000fe4000fffe0ff */
[----:B------:R-:W-:Y:S01]  /*8d70*/  UIADD3 UR29, UPT, UPT, UR37, UR4, URZ ;  /* 0x00000004251d7290 */ /* 0x000fe2000fffe0ff */
[----:B------:R-:W-:Y:S11]  /*8d80*/  BRA.U UP0, `(.L_x_111) ;  /* 0xffffffd500707547 */ /* 0x000ff6000b83ffff */
[----:B------:R-:W-:-:S13]  /*8d90*/  ISETP.NE.AND P1, PT, R65, RZ, PT ;  /* 0x000000ff4100720c */ /* 0x000fda0003f25270 */
[----:B------:R-:W-:Y:S05]  /*8da0*/  @!P1 BRA `(.L_x_112) ;  /* 0x0000000000489947 */ /* 0x000fea0003800000 */
[----:B------:R-:W1:Y:S02]  /*8db0*/  LDCU.64 UR4, c[0x0][0x990] ;  /* 0x00013200ff0477ac */ /* 0x000e640008000a00 */
[----:B-1----:R-:W-:-:S04]  /*8dc0*/  UISETP.NE.U32.AND UP0, UPT, UR4, URZ, UPT ;  /* 0x000000ff0400728c */ /* 0x002fc8000bf05070 */
[----:B------:R-:W-:-:S09]  /*8dd0*/  UISETP.NE.AND.EX UP0, UPT, UR5, URZ, UPT, UP0 ;  /* 0x000000ff0500728c */ /* 0x000fd2000bf05300 */
[----:B------:R-:W-:Y:S05]  /*8de0*/  BRA.U UP0, `(.L_x_113) ;  /* 0x00000001000c7547 */ /* 0x000fea000b800000 */
[----:B------:R-:W-:-:S13]  /*8df0*/  FSETP.NEU.AND P0, PT, R26, RZ, PT ;  /* 0x000000ff1a00720b */ /* 0x000fda0003f0d000 */
[----:B------:R-:W-:Y:S05]  /*8e00*/  @!P0 EXIT ;  /* 0x000000000000894d */ /* 0x000fea0003800000 */
[----:B------:R-:W-:Y:S05]  /*8e10*/  BRA `(.L_x_112) ;  /* 0x00000000002c7947 */ /* 0x000fea0003800000 */
.L_x_113:
[----:B------:R-:W-:Y:S01]  /*8e20*/  ISETP.NE.AND P0, PT, R69, RZ, PT ;  /* 0x000000ff4500720c */ /* 0x000fe20003f05270 */
[----:B------:R-:W-:-:S12]  /*8e30*/  BSSY.RECONVERGENT B0, `(.L_x_112) ;  /* 0x0000009000007945 */ /* 0x000fd80003800200 */
[----:B------:R-:W-:Y:S05]  /*8e40*/  @P0 BRA `(.L_x_114) ;  /* 0x0000000000140947 */ /* 0x000fea0003800000 */
[----:B------:R-:W1:Y:S02]  /*8e50*/  LDCU.64 UR4, c[0x0][0x988] ;  /* 0x00013100ff0477ac */ /* 0x000e640008000a00 */
[----:B-1----:R-:W-:-:S04]  /*8e60*/  ISETP.NE.U32.AND P0, PT, RZ, UR4, PT ;  /* 0x00000004ff007c0c */ /* 0x002fc8000bf05070 */
[----:B------:R-:W-:-:S13]  /*8e70*/  ISETP.NE.AND.EX P0, PT, RZ, UR5, PT, P0 ;  /* 0x00000005ff007c0c */ /* 0x000fda000bf05300 */
[----:B------:R-:W-:Y:S05]  /*8e80*/  @!P0 EXIT ;  /* 0x000000000000894d */ /* 0x000fea0003800000 */
[----:B------:R-:W-:Y:S05]  /*8e90*/  BRA `(.L_x_115) ;  /* 0x0000000000087947 */ /* 0x000fea0003800000 */
.L_x_114:
[----:B------:R-:W-:-:S13]  /*8ea0*/  FSETP.NEU.AND P0, PT, R26, RZ, PT ;  /* 0x000000ff1a00720b */ /* 0x000fda0003f0d000 */
[----:B------:R-:W-:Y:S05]  /*8eb0*/  @!P0 EXIT ;  /* 0x000000000000894d */ /* 0x000fea0003800000 */
.L_x_115:
[----:B------:R-:W-:Y:S05]  /*8ec0*/  BSYNC.RECONVERGENT B0 ;  /* 0x0000000000007941 */ /* 0x000fea0003800200 */
.L_x_112:
[----:B------:R-:W1:Y:S01]  /*8ed0*/  S2UR UR5, SR_CgaCtaId ;  /* 0x00000000000579c3 */ /* 0x000e620000008800 */
[----:B------:R-:W-:Y:S01]  /*8ee0*/  ULEA UR4, UR56, UR50, 0x3 ;  /* 0x0000003238047291 */ /* 0x000fe2000f8e18ff */
[----:B------:R-:W-:-:S04]  /*8ef0*/  DEPBAR.LE SB0, 0x0 ;  /* 0x000080000000791a */ /* 0x000fc80000000000 */
[----:B------:R-:W-:-:S04]  /*8f00*/  UIADD3 UR4, UPT, UPT, UR4, 0xd8, URZ ;  /* 0x000000d804047890 */ /* 0x000fc8000fffe0ff */
[----:B-1----:R-:W-:-:S09]  /*8f10*/  UPRMT UR4, UR5, 0x654, UR4 ;  /* 0x0000065405047896 */ /* 0x002fd20008000004 */
[----:B------:R-:W-:Y:S01]  /*8f20*/  SYNCS.ARRIVE.TRANS64.RED.A1T0 RZ, [UR4], RZ ;  /* 0x000000ffffff79a7 */ /* 0x000fe20008100404 */
[----:B------:R-:W-:Y:S05]  /*8f30*/  EXIT ;  /* 0x000000000000794d */ /* 0x000fea0003800000 */
.L_x_20:
[----:B------:R-:W-:Y:S07]  /*8f40*/  MOV R0, UR45 ;  /* 0x0000002d00007c02 */ /* 0x000fee0008000f00 */
.L_x_116:
[----:B-1----:R1:W2:Y:S02]  /*8f50*/  SYNCS.PHASECHK.TRANS64.TRYWAIT P0, [R0+URZ+0x60], R4 ;  /* 0x00006004000075a7 */ /* 0x0022a400080011ff */
[----:B--2---:R-:W-:Y:S05]  /*8f60*/  @!P0 NANOSLEEP.SYNCS 0x989680 ;  /* 0x009896800000895d */ /* 0x004fea0003900000 */
[----:B------:R-:W2:Y:S02]  /*8f70*/  @!P0 SYNCS.PHASECHK.TRANS64 P0, [R0+URZ+0x60], R4 ;  /* 0x00006004000085a7 */ /* 0x000ea400080010ff */
[----:B--2---:R-:W-:Y:S05]  /*8f80*/  @!P0 BRA `(.L_x_116) ;  /* 0xfffffffc00f08947 */ /* 0x004fea000383ffff */
[----:B------:R-:W-:Y:S05]  /*8f90*/  BRA `(.L_x_19) ;  /* 0xffffff8c00c47947 */ /* 0x000fea000383ffff */
.L_x_26:
[----:B-1----:R-:W-:Y:S07]  /*8fa0*/  MOV R0, UR41 ;  /* 0x0000002900007c02 */ /* 0x002fee0008000f00 */
.L_x_117:
[----:B-1----:R1:W2:Y:S02]  /*8fb0*/  SYNCS.PHASECHK.TRANS64.TRYWAIT P0, [R0+URZ+0x60], R4 ;  /* 0x00006004000075a7 */ /* 0x0022a400080011ff */
[----:B--2---:R-:W-:Y:S05]  /*8fc0*/  @!P0 NANOSLEEP.SYNCS 0x989680 ;  /* 0x009896800000895d */ /* 0x004fea0003900000 */
[----:B------:R-:W2:Y:S02]  /*8fd0*/  @!P0 SYNCS.PHASECHK.TRANS64 P0, [R0+URZ+0x60], R4 ;  /* 0x00006004000085a7 */ /* 0x000ea400080010ff */
[----:B--2---:R-:W-:Y:S05]  /*8fe0*/  @!P0 BRA `(.L_x_117) ;  /* 0xfffffffc00f08947 */ /* 0x004fea000383ffff */
[----:B------:R-:W-:Y:S05]  /*8ff0*/  BRA `(.L_x_25) ;  /* 0xffffff9400587947 */ /* 0x000fea000383ffff */
.L_x_30:
[----:B-1----:R-:W-:-:S07]  /*9000*/  MOV R0, UR48 ;  /* 0x0000003000007c02 */ /* 0x002fce0008000f00 */
.L_x_118:
[----:B-1----:R1:W2:Y:S02]  /*9010*/  SYNCS.PHASECHK.TRANS64.TRYWAIT P0, [R0+URZ+0x100], R3 ;  /* 0x00010003000075a7 */ /* 0x0022a400080011ff */
[----:B--2---:R-:W-:Y:S05]  /*9020*/  @!P0 NANOSLEEP.SYNCS 0x989680 ;  /* 0x009896800000895d */ /* 0x004fea0003900000 */
[----:B------:R-:W2:Y:S02]  /*9030*/  @!P0 SYNCS.PHASECHK.TRANS64 P0, [R0+URZ+0x100], R3 ;  /* 0x00010003000085a7 */ /* 0x000ea400080010ff */
[----:B--2---:R-:W-:Y:S05]  /*9040*/  @!P0 BRA `(.L_x_118) ;  /* 0xfffffffc00f08947 */ /* 0x004fea000383ffff */
[----:B------:R-:W-:Y:S05]  /*9050*/  BRA `(.L_x_119) ;  /* 0xffffff9800687947 */ /* 0x000fea000383ffff */
.L_x_34:
[----:B------:R-:W-:-:S07]  /*9060*/  MOV R0, UR4 ;  /* 0x0000000400007c02 */ /* 0x000fce0008000f00 */
.L_x_120:
[----:B-1----:R1:W2:Y:S02]  /*9070*/  SYNCS.PHASECHK.TRANS64.TRYWAIT P0, [R0+URZ], R2 ;  /* 0x00000002000075a7 */ /* 0x0022a400080011ff */
[----:B--2---:R-:W-:Y:S05]  /*9080*/  @!P0 NANOSLEEP.SYNCS 0x989680 ;  /* 0x009896800000895d */ /* 0x004fea0003900000 */
[----:B------:R-:W2:Y:S02]  /*9090*/  @!P0 SYNCS.PHASECHK.TRANS64 P0, [R0+URZ], R2 ;  /* 0x00000002000085a7 */ /* 0x000ea400080010ff */
[----:B--2---:R-:W-:Y:S05]  /*90a0*/  @!P0 BRA `(.L_x_120) ;  /* 0xfffffffc00f08947 */ /* 0x004fea000383ffff */
[----:B------:R-:W-:Y:S05]  /*90b0*/  BRA `(.L_x_121) ;  /* 0xffffff9c00fc7947 */ /* 0x000fea000383ffff */
.L_x_35:
[----:B------:R-:W-:-:S07]  /*90c0*/  MOV R0, UR5 ;  /* 0x0000000500007c02 */ /* 0x000fce0008000f00 */
.L_x_122:
[----:B-1----:R1:W2:Y:S02]  /*90d0*/  SYNCS.PHASECHK.TRANS64.TRYWAIT P0, [R0+URZ], R2 ;  /* 0x00000002000075a7 */ /* 0x0022a400080011ff */
[----:B--2---:R-:W-:Y:S05]  /*90e0*/  @!P0 NANOSLEEP.SYNCS 0x989680 ;  /* 0x009896800000895d */ /* 0x004fea0003900000 */
[----:B------:R-:W2:Y:S02]  /*90f0*/  @!P0 SYNCS.PHASECHK.TRANS64 P0, [R0+URZ], R2 ;  /* 0x00000002000085a7 */ /* 0x000ea400080010ff */
[----:B--2---:R-:W-:Y:S05]  /*9100*/  @!P0 BRA `(.L_x_122) ;  /* 0xfffffffc00f08947 */ /* 0x004fea000383ffff */
[----:B------:R-:W-:Y:S05]  /*9110*/  BRA `(.L_x_123) ;  /* 0xffffffa0000c7947 */ /* 0x000fea000383ffff */
.L_x_36:
[----:B------:R-:W-:-:S07]  /*9120*/  MOV R0, UR5 ;  /* 0x0000000500007c02 */ /* 0x000fce0008000f00 */
.L_x_124:
[----:B-1----:R1:W2:Y:S02]  /*9130*/  SYNCS.PHASECHK.TRANS64.TRYWAIT P0, [R0+URZ], R2 ;  /* 0x00000002000075a7 */ /* 0x0022a400080011ff */
[----:B--2---:R-:W-:Y:S05]  /*9140*/  @!P0 NANOSLEEP.SYNCS 0x989680 ;  /* 0x009896800000895d */ /* 0x004fea0003900000 */
[----:B------:R-:W2:Y:S02]  /*9150*/  @!P0 SYNCS.PHASECHK.TRANS64 P0, [R0+URZ], R2 ;  /* 0x00000002000085a7 */ /* 0x000ea400080010ff */
[----:B--2---:R-:W-:Y:S05]  /*9160*/  @!P0 BRA `(.L_x_124) ;  /* 0xfffffffc00f08947 */ /* 0x004fea000383ffff */
[----:B------:R-:W-:Y:S05]  /*9170*/  BRA `(.L_x_125) ;  /* 0xffffffa0001c7947 */ /* 0x000fea000383ffff */
.L_x_37:
[----:B------:R-:W-:-:S07]  /*9180*/  MOV R0, UR5 ;  /* 0x0000000500007c02 */ /* 0x000fce0008000f00 */
.L_x_126:
[----:B-1----:R1:W2:Y:S02]  /*9190*/  SYNCS.PHASECHK.TRANS64.TRYWAIT P0, [R0+URZ], R2 ;  /* 0x00000002000075a7 */ /* 0x0022a400080011ff */
[----:B--2---:R-:W-:Y:S05]  /*91a0*/  @!P0 NANOSLEEP.SYNCS 0x989680 ;  /* 0x009896800000895d */ /* 0x004fea0003900000 */
[----:B------:R-:W2:Y:S02]  /*91b0*/  @!P0 SYNCS.PHASECHK.TRANS64 P0, [R0+URZ], R2 ;  /* 0x00000002000085a7 */ /* 0x000ea400080010ff */
[----:B--2---:R-:W-:Y:S05]  /*91c0*/  @!P0 BRA `(.L_x_126) ;  /* 0xfffffffc00f08947 */ /* 0x004fea000383ffff */
[----:B------:R-:W-:Y:S05]  /*91d0*/  BRA `(.L_x_127) ;  /* 0xffffffa0002c7947 */ /* 0x000fea000383ffff */
.L_x_38:
[----:B------:R-:W-:-:S07]  /*91e0*/  MOV R0, UR5 ;  /* 0x0000000500007c02 */ /* 0x000fce0008000f00 */
.L_x_128:
[----:B-1----:R1:W2:Y:S02]  /*91f0*/  SYNCS.PHASECHK.TRANS64.TRYWAIT P0, [R0+URZ], R2 ;  /* 0x00000002000075a7 */ /* 0x0022a400080011ff */
[----:B--2---:R-:W-:Y:S05]  /*9200*/  @!P0 NANOSLEEP.SYNCS 0x989680 ;  /* 0x009896800000895d */ /* 0x004fea0003900000 */
[----:B------:R-:W2:Y:S02]  /*9210*/  @!P0 SYNCS.PHASECHK.TRANS64 P0, [R0+URZ], R2 ;  /* 0x00000002000085a7 */ /* 0x000ea400080010ff */
[----:B--2---:R-:W-:Y:S05]  /*9220*/  @!P0 BRA `(.L_x_128) ;  /* 0xfffffffc00f08947 */ /* 0x004fea000383ffff */
[----:B------:R-:W-:Y:S05]  /*9230*/  BRA `(.L_x_129) ;  /* 0xffffffa0003c7947 */ /* 0x000fea000383ffff */
.L_x_39:
[----:B------:R-:W-:-:S07]  /*9240*/  MOV R0, UR5 ;  /* 0x0000000500007c02 */ /* 0x000fce0008000f00 */
.L_x_130:
[----:B-1----:R1:W2:Y:S02]  /*9250*/  SYNCS.PHASECHK.TRANS64.TRYWAIT P0, [R0+URZ], R2 ;  /* 0x00000002000075a7 */ /* 0x0022a400080011ff */
[----:B--2---:R-:W-:Y:S05]  /*9260*/  @!P0 NANOSLEEP.SYNCS 0x989680 ;  /* 0x009896800000895d */ /* 0x004fea0003900000 */
[----:B------:R-:W2:Y:S02]  /*9270*/  @!P0 SYNCS.PHASECHK.TRANS64 P0, [R0+URZ], R2 ;  /* 0x00000002000085a7 */ /* 0x000ea400080010ff */
[----:B--2---:R-:W-:Y:S05]  /*9280*/  @!P0 BRA `(.L_x_130) ;  /* 0xfffffffc00f08947 */ /* 0x004fea000383ffff */
[----:B------:R-:W-:Y:S05]  /*9290*/  BRA `(.L_x_131) ;  /* 0xffffffa0004c7947 */ /* 0x000fea000383ffff */
.L_x_40:
[----:B------:R-:W-:-:S07]  /*92a0*/  MOV R0, UR5 ;  /* 0x0000000500007c02 */ /* 0x000fce0008000f00 */
.L_x_132:
[----:B-1----:R1:W2:Y:S02]  /*92b0*/  SYNCS.PHASECHK.TRANS64.TRYWAIT P0, [R0+URZ], R2 ;  /* 0x00000002000075a7 */ /* 0x0022a400080011ff */
[----:B--2---:R-:W-:Y:S05]  /*92c0*/  @!P0 NANOSLEEP.SYNCS 0x989680 ;  /* 0x009896800000895d */ /* 0x004fea0003900000 */
[----:B------:R-:W2:Y:S02]  /*92d0*/  @!P0 SYNCS.PHASECHK.TRANS64 P0, [R0+URZ], R2 ;  /* 0x00000002000085a7 */ /* 0x000ea400080010ff */
[----:B--2---:R-:W-:Y:S05]  /*92e0*/  @!P0 BRA `(.L_x_132) ;  /* 0xfffffffc00f08947 */ /* 0x004fea000383ffff */
[----:B------:R-:W-:Y:S05]  /*92f0*/  BRA `(.L_x_133) ;  /* 0xffffffa0005c7947 */ /* 0x000fea000383ffff */
.L_x_41:
[----:B------:R-:W-:-:S07]  /*9300*/  MOV R0, UR5 ;  /* 0x0000000500007c02 */ /* 0x000fce0008000f00 */
.L_x_134:
[----:B-1----:R1:W2:Y:S02]  /*9310*/  SYNCS.PHASECHK.TRANS64.TRYWAIT P0, [R0+URZ], R2 ;  /* 0x00000002000075a7 */ /* 0x0022a400080011ff */
[----:B--2---:R-:W-:Y:S05]  /*9320*/  @!P0 NANOSLEEP.SYNCS 0x989680 ;  /* 0x009896800000895d */ /* 0x004fea0003900000 */
[----:B------:R-:W2:Y:S02]  /*9330*/  @!P0 SYNCS.PHASECHK.TRANS64 P0, [R0+URZ], R2 ;  /* 0x00000002000085a7 */ /* 0x000ea400080010ff */
[----:B--2---:R-:W-:Y:S05]  /*9340*/  @!P0 BRA `(.L_x_134) ;  /* 0xfffffffc00f08947 */ /* 0x004fea000383ffff */
[----:B------:R-:W-:Y:S05]  /*9350*/  BRA `(.L_x_135) ;  /* 0xffffffa0006c7947 */ /* 0x000fea000383ffff */
.L_x_42:
[----:B------:R-:W-:-:S07]  /*9360*/  MOV R0, UR5 ;  /* 0x0000000500007c02 */ /* 0x000fce0008000f00 */
.L_x_136:
[----:B-1----:R1:W2:Y:S02]  /*9370*/  SYNCS.PHASECHK.TRANS64.TRYWAIT P0, [R0+URZ], R2 ;  /* 0x00000002000075a7 */ /* 0x0022a400080011ff */
[----:B--2---:R-:W-:Y:S05]  /*9380*/  @!P0 NANOSLEEP.SYNCS 0x989680 ;  /* 0x009896800000895d */ /* 0x004fea0003900000 */
[----:B------:R-:W2:Y:S02]  /*9390*/  @!P0 SYNCS.PHASECHK.TRANS64 P0, [R0+URZ], R2 ;  /* 0x00000002000085a7 */ /* 0x000ea400080010ff */
[----:B--2---:R-:W-:Y:S05]  /*93a0*/  @!P0 BRA `(.L_x_136) ;  /* 0xfffffffc00f08947 */ /* 0x004fea000383ffff */
[----:B------:R-:W-:Y:S05]  /*93b0*/  BRA `(.L_x_137) ;  /* 0xffffffa0007c7947 */ /* 0x000fea000383ffff */
.L_x_43:
[----:B------:R-:W-:-:S07]  /*93c0*/  MOV R0, UR5 ;  /* 0x0000000500007c02 */ /* 0x000fce0008000f00 */
.L_x_138:
[----:B-1----:R1:W2:Y:S02]  /*93d0*/  SYNCS.PHASECHK.TRANS64.TRYWAIT P0, [R0+URZ], R2 ;  /* 0x00000002000075a7 */ /* 0x0022a400080011ff */
[----:B--2---:R-:W-:Y:S05]  /*93e0*/  @!P0 NANOSLEEP.SYNCS 0x989680 ;  /* 0x009896800000895d */ /* 0x004fea0003900000 */
[----:B------:R-:W2:Y:S02]  /*93f0*/  @!P0 SYNCS.PHASECHK.TRANS64 P0, [R0+URZ], R2 ;  /* 0x00000002000085a7 */ /* 0x000ea400080010ff */
[----:B--2---:R-:W-:Y:S05]  /*9400*/  @!P0 BRA `(.L_x_138) ;  /* 0xfffffffc00f08947 */ /* 0x004fea000383ffff */
[----:B------:R-:W-:Y:S05]  /*9410*/  BRA `(.L_x_139) ;  /* 0xffffffa0008c7947 */ /* 0x000fea000383ffff */
.L_x_44:
[----:B------:R-:W-:-:S07]  /*9420*/  MOV R0, UR5 ;  /* 0x0000000500007c02 */ /* 0x000fce0008000f00 */
.L_x_140:
[----:B-1----:R1:W2:Y:S02]  /*9430*/  SYNCS.PHASECHK.TRANS64.TRYWAIT P0, [R0+URZ], R2 ;  /* 0x00000002000075a7 */ /* 0x0022a400080011ff */
[----:B--2---:R-:W-:Y:S05]  /*9440*/  @!P0 NANOSLEEP.SYNCS 0x989680 ;  /* 0x009896800000895d */ /* 0x004fea0003900000 */
[----:B------:R-:W2:Y:S02]  /*9450*/  @!P0 SYNCS.PHASECHK.TRANS64 P0, [R0+URZ], R2 ;  /* 0x00000002000085a7 */ /* 0x000ea400080010ff */
[----:B--2---:R-:W-:Y:S05]  /*9460*/  @!P0 BRA `(.L_x_140) ;  /* 0xfffffffc00f08947 */ /* 0x004fea000383ffff */
[----:B------:R-:W-:Y:S05]  /*9470*/  BRA `(.L_x_141) ;  /* 0xffffffa0009c7947 */ /* 0x000fea000383ffff */
.L_x_47:
[----:B------:R-:W-:-:S07]  /*9480*/  MOV R4, UR4 ;  /* 0x0000000400047c02 */ /* 0x000fce0008000f00 */
.L_x_142:
[----:B--2---:R2:W3:Y:S02]  /*9490*/  SYNCS.PHASECHK.TRANS64.TRYWAIT P1, [R4+URZ+0x108], R6 ;  /* 0x00010806040075a7 */ /* 0x0044e400080211ff */
[----:B---3--:R-:W-:Y:S05]  /*94a0*/  @!P1 NANOSLEEP.SYNCS 0x989680 ;  /* 0x009896800000995d */ /* 0x008fea0003900000 */
[----:B------:R-:W3:Y:S02]  /*94b0*/  @!P1 SYNCS.PHASECHK.TRANS64 P1, [R4+URZ+0x108], R6 ;  /* 0x00010806040095a7 */ /* 0x000ee400080210ff */
[----:B---3--:R-:W-:Y:S05]  /*94c0*/  @!P1 BRA `(.L_x_142) ;  /* 0xfffffffc00f09947 */ /* 0x008fea000383ffff */
[----:B------:R-:W-:Y:S05]  /*94d0*/  BRA `(.L_x_143) ;  /* 0xffffffa4000c7947 */ /* 0x000fea000383ffff */
.L_x_48:
[----:B--2---:R-:W-:-:S07]  /*94e0*/  MOV R4, UR4 ;  /* 0x0000000400047c02 */ /* 0x004fce0008000f00 */
.L_x_144:
[----:B--2---:R2:W3:Y:S02]  /*94f0*/  SYNCS.PHASECHK.TRANS64.TRYWAIT P1, [R4+URZ+0x100], R5 ;  /* 0x00010005040075a7 */ /* 0x0044e400080211ff */
[----:B---3--:R-:W-:Y:S05]  /*9500*/  @!P1 NANOSLEEP.SYNCS 0x989680 ;  /* 0x009896800000995d */ /* 0x008fea0003900000 */
[----:B------:R-:W3:Y:S02]  /*9510*/  @!P1 SYNCS.PHASECHK.TRANS64 P1, [R4+URZ+0x100], R5 ;  /* 0x00010005040095a7 */ /* 0x000ee400080210ff */
[----:B---3--:R-:W-:Y:S05]  /*9520*/  @!P1 BRA `(.L_x_144) ;  /* 0xfffffffc00f09947 */ /* 0x008fea000383ffff */
[----:B------:R-:W-:Y:S05]  /*9530*/  BRA `(.L_x_145) ;  /* 0xffffffa400147947 */ /* 0x000fea000383ffff */
.L_x_56:
[----:B------:R-:W-:-:S07]  /*9540*/  MOV R0, UR21 ;  /* 0x0000001500007c02 */ /* 0x000fce0008000f00 */
.L_x_146:
[----:B-1----:R1:W2:Y:S02]  /*9550*/  SYNCS.PHASECHK.TRANS64.TRYWAIT P0, [R0+URZ+0x100], R4 ;  /* 0x00010004000075a7 */ /* 0x0022a400080011ff */
[----:B--2---:R-:W-:Y:S05]  /*9560*/  @!P0 NANOSLEEP.SYNCS 0x989680 ;  /* 0x009896800000895d */ /* 0x004fea0003900000 */
[----:B------:R-:W2:Y:S02]  /*9570*/  @!P0 SYNCS.PHASECHK.TRANS64 P0, [R0+URZ+0x100], R4 ;  /* 0x00010004000085a7 */ /* 0x000ea400080010ff */
[----:B--2---:R-:W-:Y:S05]  /*9580*/  @!P0 BRA `(.L_x_146) ;  /* 0xfffffffc00f08947 */ /* 0x004fea000383ffff */
[----:B------:R-:W-:Y:S05]  /*9590*/  BRA `(.L_x_147) ;  /* 0xffffffa8009c7947 */ /* 0x000fea000383ffff */
.L_x_57:
[----:B------:R-:W-:-:S07]  /*95a0*/  MOV R4, UR25 ;  /* 0x0000001900047c02 */ /* 0x000fce0008000f00 */
.L_x_148:
[----:B-1----:R1:W2:Y:S02]  /*95b0*/  SYNCS.PHASECHK.TRANS64.TRYWAIT P0, [R4+URZ+0x120], R0 ;  /* 0x00012000040075a7 */ /* 0x0022a400080011ff */
[----:B--2---:R-:W-:Y:S05]  /*95c0*/  @!P0 NANOSLEEP.SYNCS 0x989680 ;  /* 0x009896800000895d */ /* 0x004fea0003900000 */
[----:B------:R-:W2:Y:S02]  /*95d0*/  @!P0 SYNCS.PHASECHK.TRANS64 P0, [R4+URZ+0x120], R0 ;  /* 0x00012000040085a7 */ /* 0x000ea400080010ff */
[----:B--2---:R-:W-:Y:S05]  /*95e0*/  @!P0 BRA `(.L_x_148) ;  /* 0xfffffffc00f08947 */ /* 0x004fea000383ffff */
[----:B------:R-:W-:Y:S05]  /*95f0*/  BRA `(.L_x_149) ;  /* 0xffffffa800b87947 */ /* 0x000fea000383ffff */
.L_x_60:
[----:B-1----:R-:W-:Y:S07]  /*9600*/  MOV R0, UR17 ;  /* 0x0000001100007c02 */ /* 0x002fee0008000f00 */
.L_x_150:
[----:B-1----:R1:W2:Y:S02]  /*9610*/  SYNCS.PHASECHK.TRANS64.TRYWAIT P0, [R0+URZ], R5 ;  /* 0x00000005000075a7 */ /* 0x0022a400080011ff */
[----:B--2---:R-:W-:Y:S05]  /*9620*/  @!P0 NANOSLEEP.SYNCS 0x989680 ;  /* 0x009896800000895d */ /* 0x004fea0003900000 */
[----:B------:R-:W2:Y:S02]  /*9630*/  @!P0 SYNCS.PHASECHK.TRANS64 P0, [R0+URZ], R5 ;  /* 0x00000005000085a7 */ /* 0x000ea400080010ff */
[----:B--2---:R-:W-:Y:S05]  /*9640*/  @!P0 BRA `(.L_x_150) ;  /* 0xfffffffc00f08947 */ /* 0x004fea000383ffff */
[----:B------:R-:W-:Y:S05]  /*9650*/  BRA `(.L_x_59) ;  /* 0xffffffa800e87947 */ /* 0x000fea000383ffff */
.L_x_63:
[----:B------:R-:W-:-:S07]  /*9660*/  MOV R0, UR4 ;  /* 0x0000000400007c02 */ /* 0x000fce0008000f00 */
.L_x_151:
[----:B-1----:R1:W3:Y:S02]  /*9670*/  SYNCS.PHASECHK.TRANS64.TRYWAIT P0, [R0+URZ], R2 ;  /* 0x00000002000075a7 */ /* 0x0022e400080011ff */
[----:B---3--:R-:W-:Y:S05]  /*9680*/  @!P0 NANOSLEEP.SYNCS 0x989680 ;  /* 0x009896800000895d */ /* 0x008fea0003900000 */
[----:B------:R-:W3:Y:S02]  /*9690*/  @!P0 SYNCS.PHASECHK.TRANS64 P0, [R0+URZ], R2 ;  /* 0x00000002000085a7 */ /* 0x000ee400080010ff */
[----:B---3--:R-:W-:Y:S05]  /*96a0*/  @!P0 BRA `(.L_x_151) ;  /* 0xfffffffc00f08947 */ /* 0x008fea000383ffff */
[----:B------:R-:W-:Y:S05]  /*96b0*/  BRA `(.L_x_152) ;  /* 0xffffffac00d87947 */ /* 0x000fea000383ffff */
.L_x_64:
[----:B------:R-:W-:-:S07]  /*96c0*/  MOV R0, UR4 ;  /* 0x0000000400007c02 */ /* 0x000fce0008000f00 */
.L_x_153:
[----:B-1----:R1:W2:Y:S02]  /*96d0*/  SYNCS.PHASECHK.TRANS64.TRYWAIT P0, [R0+URZ], R2 ;  /* 0x00000002000075a7 */ /* 0x0022a400080011ff */
[----:B--2---:R-:W-:Y:S05]  /*96e0*/  @!P0 NANOSLEEP.SYNCS 0x989680 ;  /* 0x009896800000895d */ /* 0x004fea0003900000 */
[----:B------:R-:W2:Y:S02]  /*96f0*/  @!P0 SYNCS.PHASECHK.TRANS64 P0, [R0+URZ], R2 ;  /* 0x00000002000085a7 */ /* 0x000ea400080010ff */
[----:B--2---:R-:W-:Y:S05]  /*9700*/  @!P0 BRA `(.L_x_153) ;  /* 0xfffffffc00f08947 */ /* 0x004fea000383ffff */
[----:B------:R-:W-:Y:S05]  /*9710*/  BRA `(.L_x_154) ;  /* 0xffffffac00e47947 */ /* 0x000fea000383ffff */
.L_x_69:
[----:B------:R-:W-:Y:S07]  /*9720*/  MOV R0, UR24 ;  /* 0x0000001800007c02 */ /* 0x000fee0008000f00 */
.L_x_155:
[----:B-1----:R1:W2:Y:S02]  /*9730*/  SYNCS.PHASECHK.TRANS64.TRYWAIT P0, [R0+URZ+0x100], R4 ;  /* 0x00010004000075a7 */ /* 0x0022a400080011ff */
[----:B--2---:R-:W-:Y:S05]  /*9740*/  @!P0 NANOSLEEP.SYNCS 0x989680 ;  /* 0x009896800000895d */ /* 0x004fea0003900000 */
[----:B------:R-:W2:Y:S02]  /*9750*/  @!P0 SYNCS.PHASECHK.TRANS64 P0, [R0+URZ+0x100], R4 ;  /* 0x00010004000085a7 */ /* 0x000ea400080010ff */
[----:B--2---:R-:W-:Y:S05]  /*9760*/  @!P0 BRA `(.L_x_155) ;  /* 0xfffffffc00f08947 */ /* 0x004fea000383ffff */
[----:B------:R-:W-:Y:S05]  /*9770*/  BRA `(.L_x_156) ;  /* 0xffffffb400a47947 */ /* 0x000fea000383ffff */
.L_x_72:
[----:B------:R-:W-:Y:S07]  /*9780*/  MOV R9, UR24 ;  /* 0x0000001800097c02 */ /* 0x000fee0008000f00 */
.L_x_157:
[----:B-1----:R1:W2:Y:S02]  /*9790*/  SYNCS.PHASECHK.TRANS64.TRYWAIT P1, [R9+URZ+0xf8], R10 ;  /* 0x0000f80a090075a7 */ /* 0x0022a400080211ff */
[----:B--2---:R-:W-:Y:S05]  /*97a0*/  @!P1 NANOSLEEP.SYNCS 0x989680 ;  /* 0x009896800000995d */ /* 0x004fea0003900000 */
[----:B------:R-:W2:Y:S02]  /*97b0*/  @!P1 SYNCS.PHASECHK.TRANS64 P1, [R9+URZ+0xf8], R10 ;  /* 0x0000f80a090095a7 */ /* 0x000ea400080210ff */
[----:B--2---:R-:W-:Y:S05]  /*97c0*/  @!P1 BRA `(.L_x_157) ;  /* 0xfffffffc00f09947 */ /* 0x004fea000383ffff */
[----:B------:R-:W-:Y:S05]  /*97d0*/  BRA `(.L_x_71) ;  /* 0xffffffbc00007947 */ /* 0x000fea000383ffff */
.L_x_75:
[----:B------:R-:W-:Y:S07]  /*97e0*/  MOV R0, UR5 ;  /* 0x0000000500007c02 */ /* 0x000fee0008000f00 */
.L_x_158:
[----:B-1----:R1:W2:Y:S02]  /*97f0*/  SYNCS.PHASECHK.TRANS64.TRYWAIT P1, [R0+URZ+0xd8], R9 ;  /* 0x0000d809000075a7 */ /* 0x0022a400080211ff */
[----:B--2---:R-:W-:Y:S05]  /*9800*/  @!P1 NANOSLEEP.SYNCS 0x989680 ;  /* 0x009896800000995d */ /* 0x004fea0003900000 */
[----:B------:R-:W2:Y:S02]  /*9810*/  @!P1 SYNCS.PHASECHK.TRANS64 P1, [R0+URZ+0xd8], R9 ;  /* 0x0000d809000095a7 */ /* 0x000ea400080210ff */
[----:B--2---:R-:W-:Y:S05]  /*9820*/  @!P1 BRA `(.L_x_158) ;  /* 0xfffffffc00f09947 */ /* 0x004fea000383ffff */
[----:B------:R-:W-:Y:S05]  /*9830*/  BRA `(.L_x_159) ;  /* 0xffffffc0006c7947 */ /* 0x000fea000383ffff */
.L_x_76:
[----:B------:R-:W-:Y:S07]  /*9840*/  MOV R0, UR4 ;  /* 0x0000000400007c02 */ /* 0x000fee0008000f00 */
.L_x_160:
[----:B-1----:R1:W2:Y:S02]  /*9850*/  SYNCS.PHASECHK.TRANS64.TRYWAIT P0, [R0+URZ+0xd8], R9 ;  /* 0x0000d809000075a7 */ /* 0x0022a400080011ff */
[----:B--2---:R-:W-:Y:S05]  /*9860*/  @!P0 NANOSLEEP.SYNCS 0x989680 ;  /* 0x009896800000895d */ /* 0x004fea0003900000 */
[----:B------:R-:W2:Y:S02]  /*9870*/  @!P0 SYNCS.PHASECHK.TRANS64 P0, [R0+URZ+0xd8], R9 ;  /* 0x0000d809000085a7 */ /* 0x000ea400080010ff */
[----:B--2---:R-:W-:Y:S05]  /*9880*/  @!P0 BRA `(.L_x_160) ;  /* 0xfffffffc00f08947 */ /* 0x004fea000383ffff */
[----:B------:R-:W-:Y:S05]  /*9890*/  BRA `(.L_x_161) ;  /* 0xffffffc000d87947 */ /* 0x000fea000383ffff */
.L_x_78:
[----:B------:R-:W-:-:S07]  /*98a0*/  MOV R0, UR4 ;  /* 0x0000000400007c02 */ /* 0x000fce0008000f00 */
.L_x_162:
[----:B--2---:R2:W3:Y:S02]  /*98b0*/  SYNCS.PHASECHK.TRANS64.TRYWAIT P0, [R0+URZ], R2 ;  /* 0x00000002000075a7 */ /* 0x0044e400080011ff */
[----:B---3--:R-:W-:Y:S05]  /*98c0*/  @!P0 NANOSLEEP.SYNCS 0x989680 ;  /* 0x009896800000895d */ /* 0x008fea0003900000 */
[----:B------:R-:W3:Y:S02]  /*98d0*/  @!P0 SYNCS.PHASECHK.TRANS64 P0, [R0+URZ], R2 ;  /* 0x00000002000085a7 */ /* 0x000ee400080010ff */
[----:B---3--:R-:W-:Y:S05]  /*98e0*/  @!P0 BRA `(.L_x_162) ;  /* 0xfffffffc00f08947 */ /* 0x008fea000383ffff */
[----:B------:R-:W-:Y:S05]  /*98f0*/  BRA `(.L_x_163) ;  /* 0xffffffc4005c7947 */ /* 0x000fea000383ffff */
.L_x_79:
[----:B--2---:R2:W3:Y:S02]  /*9900*/  SYNCS.PHASECHK.TRANS64.TRYWAIT P0, [R2+URZ], R3 ;  /* 0x00000003020075a7 */ /* 0x0044e400080011ff */
[----:B---3--:R-:W-:Y:S05]  /*9910*/  @!P0 NANOSLEEP.SYNCS 0x989680 ;  /* 0x009896800000895d */ /* 0x008fea0003900000 */
[----:B------:R-:W3:Y:S02]  /*9920*/  @!P0 SYNCS.PHASECHK.TRANS64 P0, [R2+URZ], R3 ;  /* 0x00000003020085a7 */ /* 0x000ee400080010ff */
[----:B---3--:R-:W-:Y:S05]  /*9930*/  @!P0 BRA `(.L_x_79) ;  /* 0xfffffffc00f08947 */ /* 0x008fea000383ffff */
[----:B------:R-:W-:Y:S05]  /*9940*/  BRA `(.L_x_164) ;  /* 0xffffffc400887947 */ /* 0x000fea000383ffff */
.L_x_81:
[----:B------:R-:W-:Y:S07]  /*9950*/  MOV R0, UR50 ;  /* 0x0000003200007c02 */ /* 0x000fee0008000f00 */
.L_x_165:
[----:B-1----:R1:W2:Y:S02]  /*9960*/  SYNCS.PHASECHK.TRANS64.TRYWAIT P0, [R0+URZ+0x100], R2 ;  /* 0x00010002000075a7 */ /* 0x0022a400080011ff */
[----:B--2---:R-:W-:Y:S05]  /*9970*/  @!P0 NANOSLEEP.SYNCS 0x989680 ;  /* 0x009896800000895d */ /* 0x004fea0003900000 */
[----:B------:R-:W2:Y:S02]  /*9980*/  @!P0 SYNCS.PHASECHK.TRANS64 P0, [R0+URZ+0x100], R2 ;  /* 0x00010002000085a7 */ /* 0x000ea400080010ff */
[----:B--2---:R-:W-:Y:S05]  /*9990*/  @!P0 BRA `(.L_x_165) ;  /* 0xfffffffc00f08947 */ /* 0x004fea000383ffff */
[----:B------:R-:W-:Y:S05]  /*99a0*/  BRA `(.L_x_166) ;  /* 0xffffffc800747947 */ /* 0x000fea000383ffff */
.L_x_91:
[----:B-1----:R1:W2:Y:S02]  /*99b0*/  SYNCS.PHASECHK.TRANS64.TRYWAIT P1, [R3+URZ+0xc0], R2 ;  /* 0x0000c002030075a7 */ /* 0x0022a400080211ff */
[----:B--2---:R-:W-:Y:S05]  /*99c0*/  @!P1 NANOSLEEP.SYNCS 0x989680 ;  /* 0x009896800000995d */ /* 0x004fea0003900000 */
[----:B------:R-:W2:Y:S02]  /*99d0*/  @!P1 SYNCS.PHASECHK.TRANS64 P1, [R3+URZ+0xc0], R2 ;  /* 0x0000c002030095a7 */ /* 0x000ea400080210ff */
[----:B--2---:R-:W-:Y:S05]  /*99e0*/  @!P1 BRA `(.L_x_91) ;  /* 0xfffffffc00f09947 */ /* 0x004fea000383ffff */
[----:B------:R-:W-:Y:S05]  /*99f0*/  BRA `(.L_x_90) ;  /* 0xffffffdc003c7947 */ /* 0x000fea000383ffff */
.L_x_93:
[----:B--2---:R2:W4:Y:S02]  /*9a00*/  SYNCS.PHASECHK.TRANS64.TRYWAIT P0, [R73+URZ+0x110], R0 ;  /* 0x00011000490075a7 */ /* 0x00452400080011ff */
[----:B----4-:R-:W-:Y:S05]  /*9a10*/  @!P0 NANOSLEEP.SYNCS 0x989680 ;  /* 0x009896800000895d */ /* 0x010fea0003900000 */
[----:B------:R-:W4:Y:S02]  /*9a20*/  @!P0 SYNCS.PHASECHK.TRANS64 P0, [R73+URZ+0x110], R0 ;  /* 0x00011000490085a7 */ /* 0x000f2400080010ff */
[----:B----4-:R-:W-:Y:S05]  /*9a30*/  @!P0 BRA `(.L_x_93) ;  /* 0xfffffffc00f08947 */ /* 0x010fea000383ffff */
[----:B------:R-:W-:Y:S05]  /*9a40*/  BRA `(.L_x_92) ;  /* 0xffffffdc00b87947 */ /* 0x000fea000383ffff */
.L_x_104:
[----:B-1----:R1:W2:Y:S02]  /*9a50*/  SYNCS.PHASECHK.TRANS64.TRYWAIT P0, [R3+URZ+0xc0], R74 ;  /* 0x0000c04a030075a7 */ /* 0x0022a400080011ff */
[----:B--2---:R-:W-:Y:S05]  /*9a60*/  @!P0 NANOSLEEP.SYNCS 0x989680 ;  /* 0x009896800000895d */ /* 0x004fea0003900000 */
[----:B------:R-:W2:Y:S02]  /*9a70*/  @!P0 SYNCS.PHASECHK.TRANS64 P0, [R3+URZ+0xc0], R74 ;  /* 0x0000c04a030085a7 */ /* 0x000ea400080010ff */
[----:B--2---:R-:W-:Y:S05]  /*9a80*/  @!P0 BRA `(.L_x_104) ;  /* 0xfffffffc00f08947 */ /* 0x004fea000383ffff */
[----:B------:R-:W-:Y:S05]  /*9a90*/  BRA `(.L_x_103) ;  /* 0xffffffe800087947 */ /* 0x000fea000383ffff */
        .weak           $__internal_0_$__cuda_sm10x_tcgen05_guardrail_trap_col_being_dealloced_not_returned_by_alloc
        .type           $__internal_0_$__cuda_sm10x_tcgen05_guardrail_trap_col_being_dealloced_not_returned_by_alloc,@function
        .size           $__internal_0_$__cuda_sm10x_tcgen05_guardrail_trap_col_being_dealloced_not_returned_by_alloc,($__internal_1_$__cuda_sm10x_tcgen05_guardrail_trap_phase_invalid_during_alloc - $__internal_0_$__cuda_sm10x_tcgen05_guardrail_trap_col_being_dealloced_not_returned_by_alloc)
$__internal_0_$__cuda_sm10x_tcgen05_guardrail_trap_col_being_dealloced_not_returned_by_alloc:
[----:B------:R-:W-:Y:S05]  /*9aa0*/  BPT.TRAP 0x1 ;  /* 0x000000040000795c */ /* 0x000fea0000300000 */
[----:B------:R-:W-:-:S04]  /*9ab0*/  MOV R3, 0x0 ;  /* 0x0000000000037802 */ /* 0x000fc80000000f00 */
[----:B------:R-:W-:Y:S05]  /*9ac0*/  RET.REL.NODEC R2 `(_ZN7cutlass13device_kernelINS_4conv6kernel13ConvUniversalINS1_16ConvProblemShapeILNS1_8OperatorE2ELi3EEENS1_10collective14CollectiveConvINS1_47MainloopSm100TmaUmmaWarpSpecializedImplicitGemmILS5_2ELi12ELi3ELi1ELi2EN4cute5tupleIJNSA_1CILi1EEESD_SD_EEEEENSB_IJNSC_ILi64EEENSB_IJSG_EEENSB_IJNSC_ILi32EEEEEEEEENS_10tfloat32_tESL_NSA_8TiledMMAINSA_8MMA_AtomIJNSA_17SM100_MMA_TF32_SSISL_SL_fLi64ELi64ELNSA_4UMMA5MajorE1ELSQ_1ELNSP_7ScaleInE0ELSR_0EEEEEENSA_6LayoutISE_NSB_IJNSC_ILi0EEESV_SV_EEEEENSB_IJNSA_10UnderscoreESY_SY_EEEEENS7_6detail27Sm100ImplicitGemmTileTraitsINSA_13SM90_TMA_LOADENSA_14ComposedLayoutINSA_7SwizzleILi2ELi5ELi2EEENSA_18smem_ptr_flag_bitsILi32EEENSU_INSB_IJSI_NSC_ILi4EEEEEENSB_IJSD_SI_EEEEEEEvEENS12_INSA_20SM90_TMA_LOAD_IM2COLES1D_vEEEENS_8epilogue10collective18CollectiveEpilogueINS1I_23Sm100TmaWarpSpecializedILi3ELi2ELi16ELb1ELb0EEEJSK_NSB_IJNSU_ISG_SD_EENSU_ISI_SD_EEEEESL_NSB_IJlNSB_IJSD_lllEEESV_EEESL_S1R_NS1I_6fusion15FusionCallbacksIS1M_NS1S_17LinearCombinationISL_fSL_fLNS_15FloatRoundStyleE2EEESK_S1P_JEEENSA_5SM1004TMEM4LOAD26SM100_TMEM_LOAD_16dp128b8xES13_NS14_INS15_ILi3ELi4ELi3EEES18_NSU_INSB_IJNSC_ILi8EEESI_EEENSB_IJSI_SD_EEEEEEENSA_17SM75_U32x4_LDSM_NENSA_14SM90_TMA_STOREES27_NSA_17SM90_U32x4_STSM_NENSA_39AutoVectorizingCopyWithAssumedAlignmentILi128EEEEEEvvEEEEvNT_6ParamsE) ;  /* 0xffffff64024c7950 */ /* 0x000fea0003c3ffff */
        .weak           $__internal_1_$__cuda_sm10x_tcgen05_guardrail_trap_phase_invalid_during_alloc
        .type           $__internal_1_$__cuda_sm10x_tcgen05_guardrail_trap_phase_invalid_during_alloc,@function
        .size           $__internal_1_$__cuda_sm10x_tcgen05_guardrail_trap_phase_invalid_during_alloc,($__internal_2_$__cuda_sm10x_tcgen05_guardrail_trap_unallocated_columns_being_dealloced - $__internal_1_$__cuda_sm10x_tcgen05_guardrail_trap_phase_invalid_during_alloc)
$__internal_1_$__cuda_sm10x_tcgen05_guardrail_trap_phase_invalid_during_alloc:
[----:B------:R-:W-:Y:S05]  /*9ad0*/  BPT.TRAP 0x1 ;  /* 0x000000040000795c */ /* 0x000fea0000300000 */
[----:B------:R-:W-:-:S04]  /*9ae0*/  HFMA2 R3, -RZ, RZ, 0, 0 ;  /* 0x00000000ff037431 */ /* 0x000fc800000001ff */
[----:B------:R-:W-:Y:S05]  /*9af0*/  RET.REL.NODEC R2 `(_ZN7cutlass13device_kernelINS_4conv6kernel13ConvUniversalINS1_16ConvProblemShapeILNS1_8OperatorE2ELi3EEENS1_10collective14CollectiveConvINS1_47MainloopSm100TmaUmmaWarpSpecializedImplicitGemmILS5_2ELi12ELi3ELi1ELi2EN4cute5tupleIJNSA_1CILi1EEESD_SD_EEEEENSB_IJNSC_ILi64EEENSB_IJSG_EEENSB_IJNSC_ILi32EEEEEEEEENS_10tfloat32_tESL_NSA_8TiledMMAINSA_8MMA_AtomIJNSA_17SM100_MMA_TF32_SSISL_SL_fLi64ELi64ELNSA_4UMMA5MajorE1ELSQ_1ELNSP_7ScaleInE0ELSR_0EEEEEENSA_6LayoutISE_NSB_IJNSC_ILi0EEESV_SV_EEEEENSB_IJNSA_10UnderscoreESY_SY_EEEEENS7_6detail27Sm100ImplicitGemmTileTraitsINSA_13SM90_TMA_LOADENSA_14ComposedLayoutINSA_7SwizzleILi2ELi5ELi2EEENSA_18smem_ptr_flag_bitsILi32EEENSU_INSB_IJSI_NSC_ILi4EEEEEENSB_IJSD_SI_EEEEEEEvEENS12_INSA_20SM90_TMA_LOAD_IM2COLES1D_vEEEENS_8epilogue10collective18CollectiveEpilogueINS1I_23Sm100TmaWarpSpecializedILi3ELi2ELi16ELb1ELb0EEEJSK_NSB_IJNSU_ISG_SD_EENSU_ISI_SD_EEEEESL_NSB_IJlNSB_IJSD_lllEEESV_EEESL_S1R_NS1I_6fusion15FusionCallbacksIS1M_NS1S_17LinearCombinationISL_fSL_fLNS_15FloatRoundStyleE2EEESK_S1P_JEEENSA_5SM1004TMEM4LOAD26SM100_TMEM_LOAD_16dp128b8xES13_NS14_INS15_ILi3ELi4ELi3EEES18_NSU_INSB_IJNSC_ILi8EEESI_EEENSB_IJSI_SD_EEEEEEENSA_17SM75_U32x4_LDSM_NENSA_14SM90_TMA_STOREES27_NSA_17SM90_U32x4_STSM_NENSA_39AutoVectorizingCopyWithAssumedAlignmentILi128EEEEEEvvEEEEvNT_6ParamsE) ;  /* 0xffffff6402407950 */ /* 0x000fea0003c3ffff */
        .weak           $__internal_2_$__cuda_sm10x_tcgen05_guardrail_trap_unallocated_columns_being_dealloced
        .type           $__internal_2_$__cuda_sm10x_tcgen05_guardrail_trap_unallocated_columns_being_dealloced,@function
        .size           $__internal_2_$__cuda_sm10x_tcgen05_guardrail_trap_unallocated_columns_being_dealloced,(.L_x_168 - $__internal_2_$__cuda_sm10x_tcgen05_guardrail_trap_unallocated_columns_being_dealloced)
$__internal_2_$__cuda_sm10x_tcgen05_guardrail_trap_unallocated_columns_being_dealloced:
[----:B------:R-:W-:Y:S05]  /*9b00*/  BPT.TRAP 0x1 ;  /* 0x000000040000795c */ /* 0x000fea0000300000 */
[----:B------:R-:W-:-:S04]  /*9b10*/  MOV R3, 0x0 ;  /* 0x0000000000037802 */ /* 0x000fc80000000f00 */
[----:B------:R-:W-:Y:S05]  /*9b20*/  RET.REL.NODEC R2 `(_ZN7cutlass13device_kernelINS_4conv6kernel13ConvUniversalINS1_16ConvProblemShapeILNS1_8OperatorE2ELi3EEENS1_10collective14CollectiveConvINS1_47MainloopSm100TmaUmmaWarpSpecializedImplicitGemmILS5_2ELi12ELi3ELi1ELi2EN4cute5tupleIJNSA_1CILi1EEESD_SD_EEEEENSB_IJNSC_ILi64EEENSB_IJSG_EEENSB_IJNSC_ILi32EEEEEEEEENS_10tfloat32_tESL_NSA_8TiledMMAINSA_8MMA_AtomIJNSA_17SM100_MMA_TF32_SSISL_SL_fLi64ELi64ELNSA_4UMMA5MajorE1ELSQ_1ELNSP_7ScaleInE0ELSR_0EEEEEENSA_6LayoutISE_NSB_IJNSC_ILi0EEESV_SV_EEEEENSB_IJNSA_10UnderscoreESY_SY_EEEEENS7_6detail27Sm100ImplicitGemmTileTraitsINSA_13SM90_TMA_LOADENSA_14ComposedLayoutINSA_7SwizzleILi2ELi5ELi2EEENSA_18smem_ptr_flag_bitsILi32EEENSU_INSB_IJSI_NSC_ILi4EEEEEENSB_IJSD_SI_EEEEEEEvEENS12_INSA_20SM90_TMA_LOAD_IM2COLES1D_vEEEENS_8epilogue10collective18CollectiveEpilogueINS1I_23Sm100TmaWarpSpecializedILi3ELi2ELi16ELb1ELb0EEEJSK_NSB_IJNSU_ISG_SD_EENSU_ISI_SD_EEEEESL_NSB_IJlNSB_IJSD_lllEEESV_EEESL_S1R_NS1I_6fusion15FusionCallbacksIS1M_NS1S_17LinearCombinationISL_fSL_fLNS_15FloatRoundStyleE2EEESK_S1P_JEEENSA_5SM1004TMEM4LOAD26SM100_TMEM_LOAD_16dp128b8xES13_NS14_INS15_ILi3ELi4ELi3EEES18_NSU_INSB_IJNSC_ILi8EEESI_EEENSB_IJSI_SD_EEEEEEENSA_17SM75_U32x4_LDSM_NENSA_14SM90_TMA_STOREES27_NSA_17SM90_U32x4_STSM_NENSA_39AutoVectorizingCopyWithAssumedAlignmentILi128EEEEEEvvEEEEvNT_6ParamsE) ;  /* 0xffffff6402347950 */ /* 0x000fea0003c3ffff */
.L_x_167:
[----:B------:R-:W-:-:S00]  /*9b30*/  BRA `(.L_x_167) ;  /* 0xfffffffc00fc7947 */ /* 0x000fc0000383ffff */
[----:B------:R-:W-:-:S00]  /*9b40*/  NOP ;  /* 0x0000000000007918 */ /* 0x000fc00000000000 */
        /* <DEDUP_REMOVED lines=11> */
.L_x_168:


//--------------------- .nv.global.init           --------------------------
	.section	.nv.global.init,"aw",@progbits
.nv.global.init:
	.type		$str$29,@object
	.size		$str$29,($str$30 - $str$29)
$str$29:
        /*0000*/ 	.byte	0x28, 0x61, 0x64, 0x64, 0x72, 0x65, 0x73, 0x73, 0x20, 0x26, 0x20, 0x6d, 0x61, 0x73, 0x6b, 0x29
        /*0010*/ 	.byte	0x20, 0x3d, 0x3d, 0x20, 0x30, 0x00
	.type		$str$30,@object
	.size		$str$30,($str$28 - $str$30)
$str$30:
        /*0016*/ 	.byte	0x2f, 0x74, 0x6d, 0x70, 0x2f, 0x63, 0x75, 0x74, 0x6c, 0x61, 0x73, 0x73, 0x5f, 0x73, 0x77, 0x65
        /*0026*/ 	.byte	0x65, 0x70, 0x5f, 0x73, 0x72, 0x63, 0x2f, 0x69, 0x6e, 0x63, 0x6c, 0x75, 0x64, 0x65, 0x2f, 0x63
        /*0036*/ 	.byte	0x75, 0x74, 0x65, 0x2f, 0x70, 0x6f, 0x69, 0x6e, 0x74, 0x65, 0x72, 0x5f, 0x66, 0x6c, 0x61, 0x67
        /*0046*/ 	.byte	0x67, 0x65, 0x64, 0x2e, 0x68, 0x70, 0x70, 0x00
	.type		$str$28,@object
	.size		$str$28,($str$27 - $str$28)
$str$28:
        /*004e*/ 	.byte	0x2f, 0x74, 0x6d, 0x70, 0x2f, 0x63, 0x75, 0x74, 0x6c, 0x61, 0x73, 0x73, 0x5f, 0x73, 0x77, 0x65
        /*005e*/ 	.byte	0x65, 0x70, 0x5f, 0x73, 0x72, 0x63, 0x2f, 0x69, 0x6e, 0x63, 0x6c, 0x75, 0x64, 0x65, 0x2f, 0x63
        /*006e*/ 	.byte	0x75, 0x74, 0x65, 0x2f, 0x61, 0x74, 0x6f, 0x6d, 0x2f, 0x63, 0x6f, 0x70, 0x79, 0x5f, 0x74, 0x72
        /*007e*/ 	.byte	0x61, 0x69, 0x74, 0x73, 0x5f, 0x73, 0x6d, 0x31, 0x30, 0x30, 0x2e, 0x68, 0x70, 0x70, 0x00
	.type		$str$27,@object
	.size		$str$27,(__unnamed_1 - $str$27)
$str$27:
        /*008d*/ 	.byte	0x28, 0x28, 0x75, 0x69, 0x6e, 0x74, 0x33, 0x32, 0x5f, 0x74, 0x28, 0x74, 0x68, 0x72, 0x65, 0x61
        /*009d*/ 	.byte	0x64, 0x49, 0x64, 0x78, 0x2e, 0x78, 0x29, 0x20, 0x2f, 0x20, 0x33, 0x32, 0x29, 0x20, 0x25, 0x20
        /*00ad*/ 	.byte	0x34, 0x29, 0x20, 0x3d, 0x3d, 0x20, 0x28, 0x28, 0x28, 0x74, 0x6d, 0x65, 0x6d, 0x5f, 0x61, 0x64
        /*00bd*/ 	.byte	0x64, 0x72, 0x20, 0x3e, 0x3e, 0x20, 0x31, 0x36, 0x29, 0x20, 0x2f, 0x20, 0x33, 0x32, 0x29, 0x20
        /*00cd*/ 	.byte	0x25, 0x20, 0x34, 0x29, 0x00
	.type		__unnamed_1,@object
	.size		__unnamed_1,(__unnamed_2 - __unnamed_1)
__unnamed_1:
        /*00d2*/ 	.byte	0x61, 0x75, 0x74, 0x6f, 0x20, 0x63, 0x75, 0x74, 0x65, 0x3a, 0x3a, 0x61, 0x73, 0x5f, 0x70, 0x6f
        /* <DEDUP_REMOVED lines=24> */
        /*0262*/ 	.byte	0x30, 0x34, 0x38, 0x3e, 0x3e, 0x3e, 0x3e, 0x5d, 0x00
	.type		__unnamed_2,@object
	.size		__unnamed_2,(.L_2 - __unnamed_2)
__unnamed_2:
        /* <DEDUP_REMOVED lines=45> */
        /*053b*/ 	.byte	0x3e, 0x3e, 0x3e, 0x5d, 0x00
.L_2:


//--------------------- .nv.shared._ZN7cutlass13device_kernelINS_4conv6kernel13ConvUniversalINS1_16ConvProblemShapeILNS1_8OperatorE2ELi3EEENS1_10collective14CollectiveConvINS1_47MainloopSm100TmaUmmaWarpSpecializedImplicitGemmILS5_2ELi12ELi3ELi1ELi2EN4cute5tupleIJNSA_1CILi1EEESD_SD_EEEEENSB_IJNSC_ILi64EEENSB_IJSG_EEENSB_IJNSC_ILi32EEEEEEEEENS_10tfloat32_tESL_NSA_8TiledMMAINSA_8MMA_AtomIJNSA_17SM100_MMA_TF32_SSISL_SL_fLi64ELi64ELNSA_4UMMA5MajorE1ELSQ_1ELNSP_7ScaleInE0ELSR_0EEEEEENSA_6LayoutISE_NSB_IJNSC_ILi0EEESV_SV_EEEEENSB_IJNSA_10UnderscoreESY_SY_EEEEENS7_6detail27Sm100ImplicitGemmTileTraitsINSA_13SM90_TMA_LOADENSA_14ComposedLayoutINSA_7SwizzleILi2ELi5ELi2EEENSA_18smem_ptr_flag_bitsILi32EEENSU_INSB_IJSI_NSC_ILi4EEEEEENSB_IJSD_SI_EEEEEEEvEENS12_INSA_20SM90_TMA_LOAD_IM2COLES1D_vEEEENS_8epilogue10collective18CollectiveEpilogueINS1I_23Sm100TmaWarpSpecializedILi3ELi2ELi16ELb1ELb0EEEJSK_NSB_IJNSU_ISG_SD_EENSU_ISI_SD_EEEEESL_NSB_IJlNSB_IJSD_lllEEESV_EEESL_S1R_NS1I_6fusion15FusionCallbacksIS1M_NS1S_17LinearCombinationISL_fSL_fLNS_15FloatRoundStyleE2EEESK_S1P_JEEENSA_5SM1004TMEM4LOAD26SM100_TMEM_LOAD_16dp128b8xES13_NS14_INS15_ILi3ELi4ELi3EEES18_NSU_INSB_IJNSC_ILi8EEESI_EEENSB_IJSI_SD_EEEEEEENSA_17SM75_U32x4_LDSM_NENSA_14SM90_TMA_STOREES27_NSA_17SM90_U32x4_STSM_NENSA_39AutoVectorizingCopyWithAssumedAlignmentILi128EEEEEEvvEEEEvNT_6ParamsE --------------------------
	.section	.nv.shared._ZN7cutlass13device_kernelINS_4conv6kernel13ConvUniversalINS1_16ConvProblemShapeILNS1_8OperatorE2ELi3EEENS1_10collective14CollectiveConvINS1_47MainloopSm100TmaUmmaWarpSpecializedImplicitGemmILS5_2ELi12ELi3ELi1ELi2EN4cute5tupleIJNSA_1CILi1EEESD_SD_EEEEENSB_IJNSC_ILi64EEENSB_IJSG_EEENSB_IJNSC_ILi32EEEEEEEEENS_10tfloat32_tESL_NSA_8TiledMMAINSA_8MMA_AtomIJNSA_17SM100_MMA_TF32_SSISL_SL_fLi64ELi64ELNSA_4UMMA5MajorE1ELSQ_1ELNSP_7ScaleInE0ELSR_0EEEEEENSA_6LayoutISE_NSB_IJNSC_ILi0EEESV_SV_EEEEENSB_IJNSA_10UnderscoreESY_SY_EEEEENS7_6detail27Sm100ImplicitGemmTileTraitsINSA_13SM90_TMA_LOADENSA_14ComposedLayoutINSA_7SwizzleILi2ELi5ELi2EEENSA_18smem_ptr_flag_bitsILi32EEENSU_INSB_IJSI_NSC_ILi4EEEEEENSB_IJSD_SI_EEEEEEEvEENS12_INSA_20SM90_TMA_LOAD_IM2COLES1D_vEEEENS_8epilogue10collective18CollectiveEpilogueINS1I_23Sm100TmaWarpSpecializedILi3ELi2ELi16ELb1ELb0EEEJSK_NSB_IJNSU_ISG_SD_EENSU_ISI_SD_EEEEESL_NSB_IJlNSB_IJSD_lllEEESV_EEESL_S1R_NS1I_6fusion15FusionCallbacksIS1M_NS1S_17LinearCombinationISL_fSL_fLNS_15FloatRoundStyleE2EEESK_S1P_JEEENSA_5SM1004TMEM4LOAD26SM100_TMEM_LOAD_16dp128b8xES13_NS14_INS15_ILi3ELi4ELi3EEES18_NSU_INSB_IJNSC_ILi8EEESI_EEENSB_IJSI_SD_EEEEEEENSA_17SM75_U32x4_LDSM_NENSA_14SM90_TMA_STOREES27_NSA_17SM90_U32x4_STSM_NENSA_39AutoVectorizingCopyWithAssumedAlignmentILi128EEEEEEvvEEEEvNT_6ParamsE,"aw",@nobits
	.sectionflags	@""
	.align	16
	.zero		1024


//--------------------- .nv.shared.reserved.0     --------------------------
	.section	.nv.shared.reserved.0,"aw",@nobits
	.weak		__nv_reservedSMEM_offset_0_alias
	.size		__nv_reservedSMEM_offset_0_alias, 0, 64
	.other		__nv_reservedSMEM_offset_0_alias,@"STO_CUDA_RESERVED_SHARED STV_DEFAULT"
__nv_reservedSMEM_offset_0_alias:
	.zero		0
.nv.shared.reserved.0:
	.zero		64
	.weak		__nv_reservedSMEM_tcgen05_partition
	.type		__nv_reservedSMEM_tcgen05_partition,@object
	.size		__nv_reservedSMEM_tcgen05_partition,(.L_0 - __nv_reservedSMEM_tcgen05_partition)
__nv_reservedSMEM_tcgen05_partition:
	.zero		32
.L_0:


//--------------------- .nv.global                --------------------------
	.section	.nv.global,"aw",@nobits
.nv.global:
	.type		_ZN39_INTERNAL_136afd82_4_k_cu_64a06a28_33854cute1_E,@object
	.size		_ZN39_INTERNAL_136afd82_4_k_cu_64a06a28_33854cute1_E,(_ZN39_INTERNAL_136afd82_4_k_cu_64a06a28_33854cuda3std3__45__cpo6cbeginE - _ZN39_INTERNAL_136afd82_4_k_cu_64a06a28_33854cute1_E)
_ZN39_INTERNAL_136afd82_4_k_cu_64a06a28_33854cute1_E:
	.zero		1
	.type		_ZN39_INTERNAL_136afd82_4_k_cu_64a06a28_33854cuda3std3__45__cpo6cbeginE,@object
	.size		_ZN39_INTERNAL_136afd82_4_k_cu_64a06a28_33854cuda3std3__45__cpo6cbeginE,(_ZN39_INTERNAL_136afd82_4_k_cu_64a06a28_33854cuda3std3__48in_placeE - _ZN39_INTERNAL_136afd82_4_k_cu_64a06a28_33854cuda3std3__45__cpo6cbeginE)
_ZN39_INTERNAL_136afd82_4_k_cu_64a06a28_33854cuda3std3__45__cpo6cbeginE:
	.zero		1
	.type		_ZN39_INTERNAL_136afd82_4_k_cu_64a06a28_33854cuda3std3__48in_placeE,@object
	.size		_ZN39_INTERNAL_136afd82_4_k_cu_64a06a28_33854cuda3std3__48in_placeE,(_ZN39_INTERNAL_136afd82_4_k_cu_64a06a28_33854cuda3std6ranges3__45__cpo9iter_moveE - _ZN39_INTERNAL_136afd82_4_k_cu_64a06a28_33854cuda3std3__48in_placeE)
_ZN39_INTERNAL_136afd82_4_k_cu_64a06a28_33854cuda3std3__48in_placeE:
	.zero		1
	.type		_ZN39_INTERNAL_136afd82_4_k_cu_64a06a28_33854cuda3std6ranges3__45__cpo9iter_moveE,@object
	.size		_ZN39_INTERNAL_136afd82_4_k_cu_64a06a28_33854cuda3std6ranges3__45__cpo9iter_moveE,(_ZN39_INTERNAL_136afd82_4_k_cu_64a06a28_33854cuda3std3__45__cpo5beginE - _ZN39_INTERNAL_136afd82_4_k_cu_64a06a28_33854cuda3std6ranges3__45__cpo9iter_moveE)
_ZN39_INTERNAL_136afd82_4_k_cu_64a06a28_33854cuda3std6ranges3__45__cpo9iter_moveE:
	.zero		1
	.type		_ZN39_INTERNAL_136afd82_4_k_cu_64a06a28_33854cuda3std3__45__cpo5beginE,@object
	.size		_ZN39_INTERNAL_136afd82_4_k_cu_64a06a28_33854cuda3std3__45__cpo5beginE,(_ZN39_INTERNAL_136afd82_4_k_cu_64a06a28_33854cuda3std3__441_GLOBAL__N__136afd82_4_k_cu_64a06a28_33856ignoreE - _ZN39_INTERNAL_136afd82_4_k_cu_64a06a28_33854cuda3std3__45__cpo5beginE)
_ZN39_INTERNAL_136afd82_4_k_cu_64a06a28_33854cuda3std3__45__cpo5beginE:
	.zero		1
	.type		_ZN39_INTERNAL_136afd82_4_k_cu_64a06a28_33854cuda3std3__441_GLOBAL__N__136afd82_4_k_cu_64a06a28_33856ignoreE,@object
	.size		_ZN39_INTERNAL_136afd82_4_k_cu_64a06a28_33854cuda3std3__441_GLOBAL__N__136afd82_4_k_cu_64a06a28_33856ignoreE,(_ZN39_INTERNAL_136afd82_4_k_cu_64a06a28_33854cute7productE - _ZN39_INTERNAL_136afd82_4_k_cu_64a06a28_33854cuda3std3__441_GLOBAL__N__136afd82_4_k_cu_64a06a28_33856ignoreE)
_ZN39_INTERNAL_136afd82_4_k_cu_64a06a28_33854cuda3std3__441_GLOBAL__N__136afd82_4_k_cu_64a06a28_33856ignoreE:
	.zero		1
	.type		_ZN39_INTERNAL_136afd82_4_k_cu_64a06a28_33854cute7productE,@object
	.size		_ZN39_INTERNAL_136afd82_4_k_cu_64a06a28_33854cute7productE,(_ZN39_INTERNAL_136afd82_4_k_cu_64a06a28_33854cuda3std3__45__cpo3endE - _ZN39_INTERNAL_136afd82_4_k_cu_64a06a28_33854cute7productE)
_ZN39_INTERNAL_136afd82_4_k_cu_64a06a28_33854cute7productE:
	.zero		1
	.type		_ZN39_INTERNAL_136afd82_4_k_cu_64a06a28_33854cuda3std3__45__cpo3endE,@object
	.size		_ZN39_INTERNAL_136afd82_4_k_cu_64a06a28_33854cuda3std3__45__cpo3endE,(_ZN39_INTERNAL_136afd82_4_k_cu_64a06a28_33854cuda3std3__419piecewise_constructE - _ZN39_INTERNAL_136afd82_4_k_cu_64a06a28_33854cuda3std3__45__cpo3endE)
_ZN39_INTERNAL_136afd82_4_k_cu_64a06a28_33854cuda3std3__45__cpo3endE:
	.zero		1
	.type		_ZN39_INTERNAL_136afd82_4_k_cu_64a06a28_33854cuda3std3__419piecewise_constructE,@object
	.size		_ZN39_INTERNAL_136afd82_4_k_cu_64a06a28_33854cuda3std3__419piecewise_constructE,(_ZN39_INTERNAL_136afd82_4_k_cu_64a06a28_33854cuda3std3__45__cpo4cendE - _ZN39_INTERNAL_136afd82_4_k_cu_64a06a28_33854cuda3std3__419piecewise_constructE)
_ZN39_INTERNAL_136afd82_4_k_cu_64a06a28_33854cuda3std3__419piecewise_constructE:
	.zero		1
	.type		_ZN39_INTERNAL_136afd82_4_k_cu_64a06a28_33854cuda3std3__45__cpo4cendE,@object
	.size		_ZN39_INTERNAL_136afd82_4_k_cu_64a06a28_33854cuda3std3__45__cpo4cendE,(_ZN39_INTERNAL_136afd82_4_k_cu_64a06a28_33854cuda3std6ranges3__45__cpo4swapE - _ZN39_INTERNAL_136afd82_4_k_cu_64a06a28_33854cuda3std3__45__cpo4cendE)
_ZN39_INTERNAL_136afd82_4_k_cu_64a06a28_33854cuda3std3__45__cpo4cendE:
	.zero		1
	.type		_ZN39_INTERNAL_136afd82_4_k_cu_64a06a28_33854cuda3std6ranges3__45__cpo4swapE,@object
	.size		_ZN39_INTERNAL_136afd82_4_k_cu_64a06a28_33854cuda3std6ranges3__45__cpo4swapE,(.L_10 - _ZN39_INTERNAL_136afd82_4_k_cu_64a06a28_33854cuda3std6ranges3__45__cpo4swapE)
_ZN39_INTERNAL_136afd82_4_k_cu_64a06a28_33854cuda3std6ranges3__45__cpo4swapE:
	.zero		1
.L_10:


//--------------------- .nv.constant0._ZN7cutlass13device_kernelINS_4conv6kernel13ConvUniversalINS1_16ConvProblemShapeILNS1_8OperatorE2ELi3EEENS1_10collective14CollectiveConvINS1_47MainloopSm100TmaUmmaWarpSpecializedImplicitGemmILS5_2ELi12ELi3ELi1ELi2EN4cute5tupleIJNSA_1CILi1EEESD_SD_EEEEENSB_IJNSC_ILi64EEENSB_IJSG_EEENSB_IJNSC_ILi32EEEEEEEEENS_10tfloat32_tESL_NSA_8TiledMMAINSA_8MMA_AtomIJNSA_17SM100_MMA_TF32_SSISL_SL_fLi64ELi64ELNSA_4UMMA5MajorE1ELSQ_1ELNSP_7ScaleInE0ELSR_0EEEEEENSA_6LayoutISE_NSB_IJNSC_ILi0EEESV_SV_EEEEENSB_IJNSA_10UnderscoreESY_SY_EEEEENS7_6detail27Sm100ImplicitGemmTileTraitsINSA_13SM90_TMA_LOADENSA_14ComposedLayoutINSA_7SwizzleILi2ELi5ELi2EEENSA_18smem_ptr_flag_bitsILi32EEENSU_INSB_IJSI_NSC_ILi4EEEEEENSB_IJSD_SI_EEEEEEEvEENS12_INSA_20SM90_TMA_LOAD_IM2COLES1D_vEEEENS_8epilogue10collective18CollectiveEpilogueINS1I_23Sm100TmaWarpSpecializedILi3ELi2ELi16ELb1ELb0EEEJSK_NSB_IJNSU_ISG_SD_EENSU_ISI_SD_EEEEESL_NSB_IJlNSB_IJSD_lllEEESV_EEESL_S1R_NS1I_6fusion15FusionCallbacksIS1M_NS1S_17LinearCombinationISL_fSL_fLNS_15FloatRoundStyleE2EEESK_S1P_JEEENSA_5SM1004TMEM4LOAD26SM100_TMEM_LOAD_16dp128b8xES13_NS14_INS15_ILi3ELi4ELi3EEES18_NSU_INSB_IJNSC_ILi8EEESI_EEENSB_IJSI_SD_EEEEEEENSA_17SM75_U32x4_LDSM_NENSA_14SM90_TMA_STOREES27_NSA_17SM90_U32x4_STSM_NENSA_39AutoVectorizingCopyWithAssumedAlignmentILi128EEEEEEvvEEEEvNT_6ParamsE --------------------------
	.section	.nv.constant0._ZN7cutlass13device_kernelINS_4conv6kernel13ConvUniversalINS1_16ConvProblemShapeILNS1_8OperatorE2ELi3EEENS1_10collective14CollectiveConvINS1_47MainloopSm100TmaUmmaWarpSpecializedImplicitGemmILS5_2ELi12ELi3ELi1ELi2EN4cute5tupleIJNSA_1CILi1EEESD_SD_EEEEENSB_IJNSC_ILi64EEENSB_IJSG_EEENSB_IJNSC_ILi32EEEEEEEEENS_10tfloat32_tESL_NSA_8TiledMMAINSA_8MMA_AtomIJNSA_17SM100_MMA_TF32_SSISL_SL_fLi64ELi64ELNSA_4UMMA5MajorE1ELSQ_1ELNSP_7ScaleInE0ELSR_0EEEEEENSA_6LayoutISE_NSB_IJNSC_ILi0EEESV_SV_EEEEENSB_IJNSA_10UnderscoreESY_SY_EEEEENS7_6detail27Sm100ImplicitGemmTileTraitsINSA_13SM90_TMA_LOADENSA_14ComposedLayoutINSA_7SwizzleILi2ELi5ELi2EEENSA_18smem_ptr_flag_bitsILi32EEENSU_INSB_IJSI_NSC_ILi4EEEEEENSB_IJSD_SI_EEEEEEEvEENS12_INSA_20SM90_TMA_LOAD_IM2COLES1D_vEEEENS_8epilogue10collective18CollectiveEpilogueINS1I_23Sm100TmaWarpSpecializedILi3ELi2ELi16ELb1ELb0EEEJSK_NSB_IJNSU_ISG_SD_EENSU_ISI_SD_EEEEESL_NSB_IJlNSB_IJSD_lllEEESV_EEESL_S1R_NS1I_6fusion15FusionCallbacksIS1M_NS1S_17LinearCombinationISL_fSL_fLNS_15FloatRoundStyleE2EEESK_S1P_JEEENSA_5SM1004TMEM4LOAD26SM100_TMEM_LOAD_16dp128b8xES13_NS14_INS15_ILi3ELi4ELi3EEES18_NSU_INSB_IJNSC_ILi8EEESI_EEENSB_IJSI_SD_EEEEEEENSA_17SM75_U32x4_LDSM_NENSA_14SM90_TMA_STOREES27_NSA_17SM90_U32x4_STSM_NENSA_39AutoVectorizingCopyWithAssumedAlignmentILi128EEEEEEvvEEEEvNT_6ParamsE,"a",@progbits
	.sectionflags	@""
	.align	4
.nv.constant0._ZN7cutlass13device_kernelINS_4conv6kernel13ConvUniversalINS1_16ConvProblemShapeILNS1_8OperatorE2ELi3EEENS1_10collective14CollectiveConvINS1_47MainloopSm100TmaUmmaWarpSpecializedImplicitGemmILS5_2ELi12ELi3ELi1ELi2EN4cute5tupleIJNSA_1CILi1EEESD_SD_EEEEENSB_IJNSC_ILi64EEENSB_IJSG_EEENSB_IJNSC_ILi32EEEEEEEEENS_10tfloat32_tESL_NSA_8TiledMMAINSA_8MMA_AtomIJNSA_17SM100_MMA_TF32_SSISL_SL_fLi64ELi64ELNSA_4UMMA5MajorE1ELSQ_1ELNSP_7ScaleInE0ELSR_0EEEEEENSA_6LayoutISE_NSB_IJNSC_ILi0EEESV_SV_EEEEENSB_IJNSA_10UnderscoreESY_SY_EEEEENS7_6detail27Sm100ImplicitGemmTileTraitsINSA_13SM90_TMA_LOADENSA_14ComposedLayoutINSA_7SwizzleILi2ELi5ELi2EEENSA_18smem_ptr_flag_bitsILi32EEENSU_INSB_IJSI_NSC_ILi4EEEEEENSB_IJSD_SI_EEEEEEEvEENS12_INSA_20SM90_TMA_LOAD_IM2COLES1D_vEEEENS_8epilogue10collective18CollectiveEpilogueINS1I_23Sm100TmaWarpSpecializedILi3ELi2ELi16ELb1ELb0EEEJSK_NSB_IJNSU_ISG_SD_EENSU_ISI_SD_EEEEESL_NSB_IJlNSB_IJSD_lllEEESV_EEESL_S1R_NS1I_6fusion15FusionCallbacksIS1M_NS1S_17LinearCombinationISL_fSL_fLNS_15FloatRoundStyleE2EEESK_S1P_JEEENSA_5SM1004TMEM4LOAD26SM100_TMEM_LOAD_16dp128b8xES13_NS14_INS15_ILi3ELi4ELi3EEES18_NSU_INSB_IJNSC_ILi8EEESI_EEENSB_IJSI_SD_EEEEEEENSA_17SM75_U32x4_LDSM_NENSA_14SM90_TMA_STOREES27_NSA_17SM90_U32x4_STSM_NENSA_39AutoVectorizingCopyWithAssumedAlignmentILi128EEEEEEvvEEEEvNT_6ParamsE:
	.zero		3200


//--------------------- SYMBOLS --------------------------

	.type		.nv.reservedSmem.offset0,@object
	.size		.nv.reservedSmem.offset0,0x4
	.type		.nv.reservedSmem.cap,@object
	.size		.nv.reservedSmem.cap,0x4
	.type		__assertfail,@function
